//
// Generated by NVIDIA NVVM Compiler
//
// Compiler Build ID: CL-36424714
// Cuda compilation tools, release 13.0, V13.0.88
// Based on NVVM 20.0.0
//

.version 9.0
.target sm_100
.address_size 64

	// .globl	kuramoto_step
// _ZZ24kuramoto_order_parameterE10shared_cos has been demoted
// _ZZ24kuramoto_order_parameterE10shared_sin has been demoted
// _ZZ16transfer_entropyE10hist_joint has been demoted
// _ZZ16transfer_entropyE11hist_source has been demoted
// _ZZ16transfer_entropyE11hist_target has been demoted
// _ZZ25compute_coupling_strengthE16shared_coherence has been demoted
.global .align 4 .b8 __cudart_i2opi_f[24] = {65, 144, 67, 60, 153, 149, 98, 219, 192, 221, 52, 245, 209, 87, 39, 252, 41, 21, 68, 78, 110, 131, 249, 162};

.visible .entry kuramoto_step(
	.param .u64 .ptr .align 1 kuramoto_step_param_0,
	.param .u64 .ptr .align 1 kuramoto_step_param_1,
	.param .u64 .ptr .align 1 kuramoto_step_param_2,
	.param .u64 .ptr .align 1 kuramoto_step_param_3,
	.param .u32 kuramoto_step_param_4,
	.param .f32 kuramoto_step_param_5,
	.param .f32 kuramoto_step_param_6
)
{
	.local .align 4 .b8 	__local_depot0[28];
	.reg .b64 	%SP;
	.reg .b64 	%SPL;
	.reg .pred 	%p<16>;
	.reg .b32 	%r<51>;
	.reg .b32 	%f<52>;
	.reg .b64 	%rd<38>;
	.reg .b64 	%fd<11>;

	mov.u64 	%SPL, __local_depot0;
	ld.param.u64 	%rd15, [kuramoto_step_param_0];
	ld.param.u64 	%rd12, [kuramoto_step_param_1];
	ld.param.u64 	%rd13, [kuramoto_step_param_2];
	ld.param.u64 	%rd14, [kuramoto_step_param_3];
	ld.param.u32 	%r19, [kuramoto_step_param_4];
	ld.param.f32 	%f19, [kuramoto_step_param_5];
	ld.param.f32 	%f20, [kuramoto_step_param_6];
	cvta.to.global.u64 	%rd1, %rd15;
	add.u64 	%rd2, %SPL, 0;
	mov.u32 	%r20, %ctaid.x;
	mov.u32 	%r21, %ntid.x;
	mov.u32 	%r22, %tid.x;
	mad.lo.s32 	%r1, %r20, %r21, %r22;
	setp.ge.u32 	%p1, %r1, %r19;
	@%p1 bra 	$L__BB0_19;
	cvta.to.global.u64 	%rd17, %rd12;
	mul.wide.u32 	%rd18, %r1, 4;
	add.s64 	%rd19, %rd1, %rd18;
	ld.global.f32 	%f1, [%rd19];
	add.s64 	%rd20, %rd17, %rd18;
	ld.global.f32 	%f2, [%rd20];
	mul.lo.s32 	%r2, %r19, %r1;
	cvta.to.global.u64 	%rd3, %rd13;
	mov.f32 	%f48, 0f00000000;
	mov.b32 	%r46, 0;
	mov.u64 	%rd25, __cudart_i2opi_f;
$L__BB0_2:
	setp.eq.s32 	%p2, %r1, %r46;
	@%p2 bra 	$L__BB0_12;
	add.s32 	%r24, %r46, %r2;
	mul.wide.u32 	%rd21, %r24, 4;
	add.s64 	%rd22, %rd3, %rd21;
	ld.global.f32 	%f4, [%rd22];
	mul.wide.u32 	%rd23, %r46, 4;
	add.s64 	%rd24, %rd1, %rd23;
	ld.global.f32 	%f22, [%rd24];
	sub.f32 	%f5, %f22, %f1;
	mul.f32 	%f23, %f5, 0f3F22F983;
	cvt.rni.s32.f32 	%r50, %f23;
	cvt.rn.f32.s32 	%f24, %r50;
	fma.rn.f32 	%f25, %f24, 0fBFC90FDA, %f5;
	fma.rn.f32 	%f26, %f24, 0fB3A22168, %f25;
	fma.rn.f32 	%f47, %f24, 0fA7C234C5, %f26;
	abs.f32 	%f7, %f5;
	setp.ltu.f32 	%p3, %f7, 0f47CE4780;
	@%p3 bra 	$L__BB0_11;
	setp.neu.f32 	%p4, %f7, 0f7F800000;
	@%p4 bra 	$L__BB0_6;
	mov.f32 	%f29, 0f00000000;
	mul.rn.f32 	%f47, %f5, %f29;
	mov.b32 	%r50, 0;
	bra.uni 	$L__BB0_11;
$L__BB0_6:
	mov.b32 	%r5, %f5;
	shl.b32 	%r26, %r5, 8;
	or.b32  	%r6, %r26, -2147483648;
	mov.b64 	%rd37, 0;
	mov.b32 	%r47, 0;
	mov.u64 	%rd35, %rd25;
	mov.u64 	%rd36, %rd2;
$L__BB0_7:
	.pragma "nounroll";
	ld.global.nc.u32 	%r27, [%rd35];
	mad.wide.u32 	%rd27, %r27, %r6, %rd37;
	shr.u64 	%rd37, %rd27, 32;
	st.local.u32 	[%rd36], %rd27;
	add.s32 	%r47, %r47, 1;
	add.s64 	%rd36, %rd36, 4;
	add.s64 	%rd35, %rd35, 4;
	setp.ne.s32 	%p5, %r47, 6;
	@%p5 bra 	$L__BB0_7;
	shr.u32 	%r28, %r5, 23;
	st.local.u32 	[%rd2+24], %rd37;
	and.b32  	%r9, %r28, 31;
	and.b32  	%r29, %r28, 224;
	add.s32 	%r30, %r29, -128;
	shr.u32 	%r31, %r30, 5;
	mul.wide.u32 	%rd28, %r31, 4;
	sub.s64 	%rd10, %rd2, %rd28;
	ld.local.u32 	%r48, [%rd10+24];
	ld.local.u32 	%r49, [%rd10+20];
	setp.eq.s32 	%p6, %r9, 0;
	@%p6 bra 	$L__BB0_10;
	shf.l.wrap.b32 	%r48, %r49, %r48, %r9;
	ld.local.u32 	%r32, [%rd10+16];
	shf.l.wrap.b32 	%r49, %r32, %r49, %r9;
$L__BB0_10:
	shr.u32 	%r33, %r48, 30;
	shf.l.wrap.b32 	%r34, %r49, %r48, 2;
	shl.b32 	%r35, %r49, 2;
	shr.u32 	%r36, %r34, 31;
	add.s32 	%r37, %r36, %r33;
	neg.s32 	%r38, %r37;
	setp.lt.s32 	%p7, %r5, 0;
	selp.b32 	%r50, %r38, %r37, %p7;
	xor.b32  	%r39, %r34, %r5;
	shr.s32 	%r40, %r34, 31;
	xor.b32  	%r41, %r40, %r34;
	xor.b32  	%r42, %r40, %r35;
	cvt.u64.u32 	%rd29, %r41;
	shl.b64 	%rd30, %rd29, 32;
	cvt.u64.u32 	%rd31, %r42;
	or.b64  	%rd32, %rd30, %rd31;
	cvt.rn.f64.s64 	%fd1, %rd32;
	mul.f64 	%fd2, %fd1, 0d3BF921FB54442D19;
	cvt.rn.f32.f64 	%f27, %fd2;
	neg.f32 	%f28, %f27;
	setp.lt.s32 	%p8, %r39, 0;
	selp.f32 	%f47, %f28, %f27, %p8;
$L__BB0_11:
	mul.rn.f32 	%f30, %f47, %f47;
	and.b32  	%r44, %r50, 1;
	setp.eq.b32 	%p9, %r44, 1;
	selp.f32 	%f31, 0f3F800000, %f47, %p9;
	fma.rn.f32 	%f32, %f30, %f31, 0f00000000;
	fma.rn.f32 	%f33, %f30, 0f37CBAC00, 0fBAB607ED;
	selp.f32 	%f34, %f33, 0fB94D4153, %p9;
	selp.f32 	%f35, 0f3D2AAABB, 0f3C0885E4, %p9;
	fma.rn.f32 	%f36, %f34, %f30, %f35;
	selp.f32 	%f37, 0fBEFFFFFF, 0fBE2AAAA8, %p9;
	fma.rn.f32 	%f38, %f36, %f30, %f37;
	fma.rn.f32 	%f39, %f38, %f32, %f31;
	and.b32  	%r45, %r50, 2;
	setp.eq.s32 	%p10, %r45, 0;
	mov.f32 	%f40, 0f00000000;
	sub.f32 	%f41, %f40, %f39;
	selp.f32 	%f42, %f39, %f41, %p10;
	fma.rn.f32 	%f48, %f4, %f42, %f48;
$L__BB0_12:
	add.s32 	%r46, %r46, 1;
	setp.ne.s32 	%p11, %r46, %r19;
	@%p11 bra 	$L__BB0_2;
	cvt.rn.f32.u32 	%f43, %r19;
	div.rn.f32 	%f44, %f19, %f43;
	fma.rn.f32 	%f45, %f44, %f48, %f2;
	fma.rn.f32 	%f51, %f20, %f45, %f1;
	cvta.to.global.u64 	%rd33, %rd14;
	mul.wide.u32 	%rd34, %r1, 4;
	add.s64 	%rd11, %rd33, %rd34;
	st.global.f32 	[%rd11], %f51;
	cvt.f64.f32 	%fd3, %f51;
	setp.leu.f64 	%p12, %fd3, 0d400921FB54442D18;
	@%p12 bra 	$L__BB0_16;
$L__BB0_14:
	cvt.f64.f32 	%fd4, %f51;
	add.f64 	%fd5, %fd4, 0dC01921FB54442D18;
	cvt.rn.f32.f64 	%f51, %fd5;
	cvt.f64.f32 	%fd6, %f51;
	setp.gt.f64 	%p13, %fd6, 0d400921FB54442D18;
	@%p13 bra 	$L__BB0_14;
	st.global.f32 	[%rd11], %f51;
$L__BB0_16:
	cvt.f64.f32 	%fd7, %f51;
	setp.geu.f64 	%p14, %fd7, 0dC00921FB54442D18;
	@%p14 bra 	$L__BB0_19;
$L__BB0_17:
	cvt.f64.f32 	%fd8, %f51;
	add.f64 	%fd9, %fd8, 0d401921FB54442D18;
	cvt.rn.f32.f64 	%f51, %fd9;
	cvt.f64.f32 	%fd10, %f51;
	setp.lt.f64 	%p15, %fd10, 0dC00921FB54442D18;
	@%p15 bra 	$L__BB0_17;
	st.global.f32 	[%rd11], %f51;
$L__BB0_19:
	ret;

}
	// .globl	kuramoto_order_parameter
.visible .entry kuramoto_order_parameter(
	.param .u64 .ptr .align 1 kuramoto_order_parameter_param_0,
	.param .u64 .ptr .align 1 kuramoto_order_parameter_param_1,
	.param .u64 .ptr .align 1 kuramoto_order_parameter_param_2,
	.param .u32 kuramoto_order_parameter_param_3
)
{
	.local .align 4 .b8 	__local_depot1[28];
	.reg .b64 	%SP;
	.reg .b64 	%SPL;
	.reg .pred 	%p<29>;
	.reg .b32 	%r<98>;
	.reg .b32 	%f<92>;
	.reg .b64 	%rd<47>;
	.reg .b64 	%fd<5>;
	// demoted variable
	.shared .align 4 .b8 _ZZ24kuramoto_order_parameterE10shared_cos[1024];
	// demoted variable
	.shared .align 4 .b8 _ZZ24kuramoto_order_parameterE10shared_sin[1024];
	mov.u64 	%SPL, __local_depot1;
	ld.param.u64 	%rd16, [kuramoto_order_parameter_param_0];
	ld.param.u64 	%rd17, [kuramoto_order_parameter_param_1];
	ld.param.u64 	%rd18, [kuramoto_order_parameter_param_2];
	ld.param.u32 	%r35, [kuramoto_order_parameter_param_3];
	add.u64 	%rd1, %SPL, 0;
	mov.u32 	%r1, %tid.x;
	mov.u32 	%r36, %ctaid.x;
	mov.u32 	%r97, %ntid.x;
	mad.lo.s32 	%r3, %r36, %r97, %r1;
	setp.ge.u32 	%p1, %r3, %r35;
	shl.b32 	%r37, %r1, 2;
	mov.u32 	%r38, _ZZ24kuramoto_order_parameterE10shared_cos;
	add.s32 	%r4, %r38, %r37;
	mov.u32 	%r39, _ZZ24kuramoto_order_parameterE10shared_sin;
	add.s32 	%r5, %r39, %r37;
	@%p1 bra 	$L__BB1_18;
	cvta.to.global.u64 	%rd20, %rd16;
	mul.wide.u32 	%rd21, %r3, 4;
	add.s64 	%rd22, %rd20, %rd21;
	ld.global.f32 	%f1, [%rd22];
	mul.f32 	%f10, %f1, 0f3F22F983;
	cvt.rni.s32.f32 	%r96, %f10;
	cvt.rn.f32.s32 	%f11, %r96;
	fma.rn.f32 	%f12, %f11, 0fBFC90FDA, %f1;
	fma.rn.f32 	%f13, %f11, 0fB3A22168, %f12;
	fma.rn.f32 	%f91, %f11, 0fA7C234C5, %f13;
	abs.f32 	%f3, %f1;
	setp.ltu.f32 	%p2, %f3, 0f47CE4780;
	mov.u32 	%r92, %r96;
	mov.f32 	%f90, %f91;
	@%p2 bra 	$L__BB1_9;
	setp.neu.f32 	%p3, %f3, 0f7F800000;
	@%p3 bra 	$L__BB1_4;
	mov.f32 	%f16, 0f00000000;
	mul.rn.f32 	%f90, %f1, %f16;
	mov.b32 	%r92, 0;
	bra.uni 	$L__BB1_9;
$L__BB1_4:
	mov.b32 	%r7, %f1;
	shl.b32 	%r42, %r7, 8;
	or.b32  	%r8, %r42, -2147483648;
	mov.b64 	%rd43, 0;
	mov.b32 	%r89, 0;
	mov.u64 	%rd41, __cudart_i2opi_f;
	mov.u64 	%rd42, %rd1;
$L__BB1_5:
	.pragma "nounroll";
	ld.global.nc.u32 	%r43, [%rd41];
	mad.wide.u32 	%rd25, %r43, %r8, %rd43;
	shr.u64 	%rd43, %rd25, 32;
	st.local.u32 	[%rd42], %rd25;
	add.s32 	%r89, %r89, 1;
	add.s64 	%rd42, %rd42, 4;
	add.s64 	%rd41, %rd41, 4;
	setp.ne.s32 	%p4, %r89, 6;
	@%p4 bra 	$L__BB1_5;
	shr.u32 	%r44, %r7, 23;
	st.local.u32 	[%rd1+24], %rd43;
	and.b32  	%r11, %r44, 31;
	and.b32  	%r45, %r44, 224;
	add.s32 	%r46, %r45, -128;
	shr.u32 	%r47, %r46, 5;
	mul.wide.u32 	%rd26, %r47, 4;
	sub.s64 	%rd8, %rd1, %rd26;
	ld.local.u32 	%r90, [%rd8+24];
	ld.local.u32 	%r91, [%rd8+20];
	setp.eq.s32 	%p5, %r11, 0;
	@%p5 bra 	$L__BB1_8;
	shf.l.wrap.b32 	%r90, %r91, %r90, %r11;
	ld.local.u32 	%r48, [%rd8+16];
	shf.l.wrap.b32 	%r91, %r48, %r91, %r11;
$L__BB1_8:
	shr.u32 	%r49, %r90, 30;
	shf.l.wrap.b32 	%r50, %r91, %r90, 2;
	shl.b32 	%r51, %r91, 2;
	shr.u32 	%r52, %r50, 31;
	add.s32 	%r53, %r52, %r49;
	neg.s32 	%r54, %r53;
	setp.lt.s32 	%p6, %r7, 0;
	selp.b32 	%r92, %r54, %r53, %p6;
	xor.b32  	%r55, %r50, %r7;
	shr.s32 	%r56, %r50, 31;
	xor.b32  	%r57, %r56, %r50;
	xor.b32  	%r58, %r56, %r51;
	cvt.u64.u32 	%rd27, %r57;
	shl.b64 	%rd28, %rd27, 32;
	cvt.u64.u32 	%rd29, %r58;
	or.b64  	%rd30, %rd28, %rd29;
	cvt.rn.f64.s64 	%fd1, %rd30;
	mul.f64 	%fd2, %fd1, 0d3BF921FB54442D19;
	cvt.rn.f32.f64 	%f14, %fd2;
	neg.f32 	%f15, %f14;
	setp.lt.s32 	%p7, %r55, 0;
	selp.f32 	%f90, %f15, %f14, %p7;
$L__BB1_9:
	setp.ltu.f32 	%p8, %f3, 0f47CE4780;
	add.s32 	%r60, %r92, 1;
	mul.rn.f32 	%f17, %f90, %f90;
	and.b32  	%r61, %r92, 1;
	setp.eq.b32 	%p9, %r61, 1;
	selp.f32 	%f18, %f90, 0f3F800000, %p9;
	fma.rn.f32 	%f19, %f17, %f18, 0f00000000;
	fma.rn.f32 	%f20, %f17, 0f37CBAC00, 0fBAB607ED;
	selp.f32 	%f21, 0fB94D4153, %f20, %p9;
	selp.f32 	%f22, 0f3C0885E4, 0f3D2AAABB, %p9;
	fma.rn.f32 	%f23, %f21, %f17, %f22;
	selp.f32 	%f24, 0fBE2AAAA8, 0fBEFFFFFF, %p9;
	fma.rn.f32 	%f25, %f23, %f17, %f24;
	fma.rn.f32 	%f26, %f25, %f19, %f18;
	and.b32  	%r62, %r60, 2;
	setp.eq.s32 	%p10, %r62, 0;
	mov.f32 	%f27, 0f00000000;
	sub.f32 	%f28, %f27, %f26;
	selp.f32 	%f29, %f26, %f28, %p10;
	st.shared.f32 	[%r4], %f29;
	@%p8 bra 	$L__BB1_17;
	setp.neu.f32 	%p11, %f3, 0f7F800000;
	@%p11 bra 	$L__BB1_12;
	mov.f32 	%f32, 0f00000000;
	mul.rn.f32 	%f91, %f1, %f32;
	mov.b32 	%r96, 0;
	bra.uni 	$L__BB1_17;
$L__BB1_12:
	mov.b32 	%r20, %f1;
	shl.b32 	%r64, %r20, 8;
	or.b32  	%r21, %r64, -2147483648;
	mov.b64 	%rd46, 0;
	mov.b32 	%r93, 0;
	mov.u64 	%rd44, __cudart_i2opi_f;
	mov.u64 	%rd45, %rd1;
$L__BB1_13:
	.pragma "nounroll";
	ld.global.nc.u32 	%r65, [%rd44];
	mad.wide.u32 	%rd33, %r65, %r21, %rd46;
	shr.u64 	%rd46, %rd33, 32;
	st.local.u32 	[%rd45], %rd33;
	add.s32 	%r93, %r93, 1;
	add.s64 	%rd45, %rd45, 4;
	add.s64 	%rd44, %rd44, 4;
	setp.ne.s32 	%p12, %r93, 6;
	@%p12 bra 	$L__BB1_13;
	shr.u32 	%r66, %r20, 23;
	st.local.u32 	[%rd1+24], %rd46;
	and.b32  	%r24, %r66, 31;
	and.b32  	%r67, %r66, 224;
	add.s32 	%r68, %r67, -128;
	shr.u32 	%r69, %r68, 5;
	mul.wide.u32 	%rd34, %r69, 4;
	sub.s64 	%rd15, %rd1, %rd34;
	ld.local.u32 	%r94, [%rd15+24];
	ld.local.u32 	%r95, [%rd15+20];
	setp.eq.s32 	%p13, %r24, 0;
	@%p13 bra 	$L__BB1_16;
	shf.l.wrap.b32 	%r94, %r95, %r94, %r24;
	ld.local.u32 	%r70, [%rd15+16];
	shf.l.wrap.b32 	%r95, %r70, %r95, %r24;
$L__BB1_16:
	shr.u32 	%r71, %r94, 30;
	shf.l.wrap.b32 	%r72, %r95, %r94, 2;
	shl.b32 	%r73, %r95, 2;
	shr.u32 	%r74, %r72, 31;
	add.s32 	%r75, %r74, %r71;
	neg.s32 	%r76, %r75;
	setp.lt.s32 	%p14, %r20, 0;
	selp.b32 	%r96, %r76, %r75, %p14;
	xor.b32  	%r77, %r72, %r20;
	shr.s32 	%r78, %r72, 31;
	xor.b32  	%r79, %r78, %r72;
	xor.b32  	%r80, %r78, %r73;
	cvt.u64.u32 	%rd35, %r79;
	shl.b64 	%rd36, %rd35, 32;
	cvt.u64.u32 	%rd37, %r80;
	or.b64  	%rd38, %rd36, %rd37;
	cvt.rn.f64.s64 	%fd3, %rd38;
	mul.f64 	%fd4, %fd3, 0d3BF921FB54442D19;
	cvt.rn.f32.f64 	%f30, %fd4;
	neg.f32 	%f31, %f30;
	setp.lt.s32 	%p15, %r77, 0;
	selp.f32 	%f91, %f31, %f30, %p15;
$L__BB1_17:
	mul.rn.f32 	%f33, %f91, %f91;
	and.b32  	%r82, %r96, 1;
	setp.eq.b32 	%p16, %r82, 1;
	selp.f32 	%f34, 0f3F800000, %f91, %p16;
	fma.rn.f32 	%f35, %f33, %f34, 0f00000000;
	fma.rn.f32 	%f36, %f33, 0f37CBAC00, 0fBAB607ED;
	selp.f32 	%f37, %f36, 0fB94D4153, %p16;
	selp.f32 	%f38, 0f3D2AAABB, 0f3C0885E4, %p16;
	fma.rn.f32 	%f39, %f37, %f33, %f38;
	selp.f32 	%f40, 0fBEFFFFFF, 0fBE2AAAA8, %p16;
	fma.rn.f32 	%f41, %f39, %f33, %f40;
	fma.rn.f32 	%f42, %f41, %f35, %f34;
	and.b32  	%r83, %r96, 2;
	setp.eq.s32 	%p17, %r83, 0;
	mov.f32 	%f43, 0f00000000;
	sub.f32 	%f44, %f43, %f42;
	selp.f32 	%f45, %f42, %f44, %p17;
	st.shared.f32 	[%r5], %f45;
	bra.uni 	$L__BB1_19;
$L__BB1_18:
	mov.b32 	%r40, 0;
	st.shared.u32 	[%r4], %r40;
	st.shared.u32 	[%r5], %r40;
$L__BB1_19:
	bar.sync 	0;
	setp.lt.u32 	%p18, %r97, 2;
	@%p18 bra 	$L__BB1_23;
$L__BB1_20:
	shr.u32 	%r34, %r97, 1;
	setp.ge.u32 	%p19, %r1, %r34;
	add.s32 	%r84, %r34, %r3;
	setp.ge.u32 	%p20, %r84, %r35;
	or.pred  	%p21, %p19, %p20;
	@%p21 bra 	$L__BB1_22;
	shl.b32 	%r85, %r34, 2;
	add.s32 	%r86, %r4, %r85;
	ld.shared.f32 	%f46, [%r86];
	ld.shared.f32 	%f47, [%r4];
	add.f32 	%f48, %f46, %f47;
	st.shared.f32 	[%r4], %f48;
	add.s32 	%r87, %r5, %r85;
	ld.shared.f32 	%f49, [%r87];
	ld.shared.f32 	%f50, [%r5];
	add.f32 	%f51, %f49, %f50;
	st.shared.f32 	[%r5], %f51;
$L__BB1_22:
	bar.sync 	0;
	setp.gt.u32 	%p22, %r97, 3;
	mov.u32 	%r97, %r34;
	@%p22 bra 	$L__BB1_20;
$L__BB1_23:
	setp.ne.s32 	%p23, %r1, 0;
	@%p23 bra 	$L__BB1_25;
	ld.shared.f32 	%f52, [_ZZ24kuramoto_order_parameterE10shared_cos];
	cvt.rn.f32.u32 	%f53, %r35;
	div.rn.f32 	%f54, %f52, %f53;
	ld.shared.f32 	%f55, [_ZZ24kuramoto_order_parameterE10shared_sin];
	div.rn.f32 	%f56, %f55, %f53;
	mul.f32 	%f57, %f56, %f56;
	fma.rn.f32 	%f58, %f54, %f54, %f57;
	sqrt.rn.f32 	%f59, %f58;
	cvta.to.global.u64 	%rd39, %rd17;
	st.global.f32 	[%rd39], %f59;
	abs.f32 	%f60, %f54;
	abs.f32 	%f61, %f56;
	setp.gt.f32 	%p24, %f61, %f60;
	selp.f32 	%f62, %f61, %f60, %p24;
	selp.f32 	%f63, %f60, %f61, %p24;
	div.rn.f32 	%f64, %f63, %f62;
	mul.f32 	%f65, %f64, %f64;
	fma.rn.f32 	%f66, %f65, 0f3B33710B, 0fBC807748;
	fma.rn.f32 	%f67, %f66, %f65, 0f3D2CDAB2;
	fma.rn.f32 	%f68, %f67, %f65, 0fBD992D10;
	fma.rn.f32 	%f69, %f68, %f65, 0f3DD9EA6C;
	fma.rn.f32 	%f70, %f69, %f65, 0fBE117CB1;
	fma.rn.f32 	%f71, %f70, %f65, 0f3E4CBCE0;
	fma.rn.f32 	%f72, %f71, %f65, 0fBEAAAA7D;
	mul.f32 	%f73, %f65, %f72;
	fma.rn.f32 	%f74, %f73, %f64, %f64;
	neg.f32 	%f75, %f74;
	fma.rn.f32 	%f76, 0f3F6EE581, 0f3FD774EB, %f75;
	selp.f32 	%f77, %f76, %f74, %p24;
	selp.f32 	%f78, 0f3F6EE581, 0f3FEEE581, %p24;
	selp.f32 	%f79, %f74, %f75, %p24;
	mov.b32 	%r88, %f54;
	fma.rn.f32 	%f80, %f78, 0f3FD774EB, %f79;
	setp.lt.s32 	%p25, %r88, 0;
	selp.f32 	%f81, %f80, %f77, %p25;
	add.f32 	%f82, %f60, %f61;
	setp.eq.f32 	%p26, %f62, 0f00000000;
	selp.f32 	%f83, 0f40490FDB, 0f00000000, %p25;
	setp.eq.f32 	%p27, %f60, %f61;
	selp.f32 	%f84, 0f4016CBE4, 0f3F490FDB, %p25;
	selp.f32 	%f85, %f84, %f81, %p27;
	selp.f32 	%f86, %f83, %f85, %p26;
	abs.f32 	%f87, %f82;
	setp.nan.f32 	%p28, %f87, %f87;
	copysign.f32 	%f88, %f56, %f86;
	selp.f32 	%f89, %f82, %f88, %p28;
	cvta.to.global.u64 	%rd40, %rd18;
	st.global.f32 	[%rd40], %f89;
$L__BB1_25:
	ret;

}
	// .globl	transfer_entropy
.visible .entry transfer_entropy(
	.param .u64 .ptr .align 1 transfer_entropy_param_0,
	.param .u64 .ptr .align 1 transfer_entropy_param_1,
	.param .u64 .ptr .align 1 transfer_entropy_param_2,
	.param .u32 transfer_entropy_param_3,
	.param .u32 transfer_entropy_param_4
)
{
	.reg .pred 	%p<12>;
	.reg .b32 	%r<56>;
	.reg .b32 	%f<97>;
	.reg .b64 	%rd<11>;
	// demoted variable
	.shared .align 4 .b8 _ZZ16transfer_entropyE10hist_joint[1024];
	// demoted variable
	.shared .align 4 .b8 _ZZ16transfer_entropyE11hist_source[1024];
	// demoted variable
	.shared .align 4 .b8 _ZZ16transfer_entropyE11hist_target[1024];
	ld.param.u64 	%rd3, [transfer_entropy_param_0];
	ld.param.u64 	%rd4, [transfer_entropy_param_1];
	ld.param.u64 	%rd5, [transfer_entropy_param_2];
	ld.param.u32 	%r14, [transfer_entropy_param_3];
	ld.param.u32 	%r15, [transfer_entropy_param_4];
	mov.u32 	%r1, %tid.x;
	setp.gt.u32 	%p1, %r1, 255;
	@%p1 bra 	$L__BB2_2;
	shl.b32 	%r16, %r1, 2;
	mov.u32 	%r17, _ZZ16transfer_entropyE10hist_joint;
	add.s32 	%r18, %r17, %r16;
	mov.b32 	%r19, 0;
	st.shared.u32 	[%r18], %r19;
	mov.u32 	%r20, _ZZ16transfer_entropyE11hist_source;
	add.s32 	%r21, %r20, %r16;
	st.shared.u32 	[%r21], %r19;
	mov.u32 	%r22, _ZZ16transfer_entropyE11hist_target;
	add.s32 	%r23, %r22, %r16;
	st.shared.u32 	[%r23], %r19;
$L__BB2_2:
	bar.sync 	0;
	sub.s32 	%r2, %r14, %r15;
	setp.ge.u32 	%p2, %r1, %r2;
	@%p2 bra 	$L__BB2_5;
	mov.u32 	%r3, %ntid.x;
	cvta.to.global.u64 	%rd1, %rd3;
	cvta.to.global.u64 	%rd2, %rd4;
	mov.u32 	%r28, _ZZ16transfer_entropyE11hist_source;
	mov.u32 	%r31, _ZZ16transfer_entropyE11hist_target;
	mov.u32 	%r51, %r1;
$L__BB2_4:
	mul.wide.u32 	%rd6, %r51, 4;
	add.s64 	%rd7, %rd1, %rd6;
	ld.global.f32 	%f14, [%rd7];
	fma.rn.f32 	%f15, %f14, 0f43000000, 0f43000000;
	max.f32 	%f16, %f15, 0f00000000;
	min.f32 	%f17, %f16, 0f437F0000;
	cvt.rzi.u32.f32 	%r24, %f17;
	add.s32 	%r25, %r51, %r15;
	mul.wide.u32 	%rd8, %r25, 4;
	add.s64 	%rd9, %rd2, %rd8;
	ld.global.f32 	%f18, [%rd9];
	fma.rn.f32 	%f19, %f18, 0f43000000, 0f43000000;
	max.f32 	%f20, %f19, 0f00000000;
	min.f32 	%f21, %f20, 0f437F0000;
	cvt.rzi.u32.f32 	%r26, %f21;
	shl.b32 	%r27, %r24, 2;
	add.s32 	%r29, %r28, %r27;
	atom.shared.add.f32 	%f22, [%r29], 0f3F800000;
	shl.b32 	%r30, %r26, 2;
	add.s32 	%r32, %r31, %r30;
	atom.shared.add.f32 	%f23, [%r32], 0f3F800000;
	mov.u32 	%r33, _ZZ16transfer_entropyE10hist_joint;
	add.s32 	%r34, %r33, %r27;
	atom.shared.add.f32 	%f24, [%r34], 0f3F800000;
	add.s32 	%r51, %r51, %r3;
	setp.lt.u32 	%p3, %r51, %r2;
	@%p3 bra 	$L__BB2_4;
$L__BB2_5:
	bar.sync 	0;
	setp.ne.s32 	%p4, %r1, 0;
	@%p4 bra 	$L__BB2_15;
	cvt.rn.f32.u32 	%f1, %r2;
	mov.f32 	%f96, 0f00000000;
	mov.b32 	%r55, 0;
	mov.u32 	%r54, _ZZ16transfer_entropyE10hist_joint;
	mov.u32 	%r53, _ZZ16transfer_entropyE11hist_target;
	mov.u32 	%r52, _ZZ16transfer_entropyE11hist_source;
	mov.f32 	%f95, %f96;
	mov.f32 	%f94, %f96;
$L__BB2_7:
	ld.shared.f32 	%f26, [%r52];
	div.rn.f32 	%f5, %f26, %f1;
	ld.shared.f32 	%f27, [%r53];
	div.rn.f32 	%f6, %f27, %f1;
	ld.shared.f32 	%f28, [%r54];
	div.rn.f32 	%f7, %f28, %f1;
	setp.leu.f32 	%p5, %f5, 0f2EDBE6FF;
	@%p5 bra 	$L__BB2_9;
	mov.b32 	%r39, %f5;
	add.s32 	%r40, %r39, -1060439283;
	and.b32  	%r41, %r40, -8388608;
	sub.s32 	%r42, %r39, %r41;
	mov.b32 	%f29, %r42;
	cvt.rn.f32.s32 	%f30, %r41;
	fma.rn.f32 	%f31, %f30, 0f34000000, 0f00000000;
	add.f32 	%f32, %f29, 0fBF800000;
	fma.rn.f32 	%f33, %f32, 0f3DC6B27F, 0fBE2C7F30;
	fma.rn.f32 	%f34, %f33, %f32, 0f3E2FCF2A;
	fma.rn.f32 	%f35, %f34, %f32, 0fBE374E43;
	fma.rn.f32 	%f36, %f35, %f32, 0f3E520BF4;
	fma.rn.f32 	%f37, %f36, %f32, 0fBE763C8B;
	fma.rn.f32 	%f38, %f37, %f32, 0f3E93BF99;
	fma.rn.f32 	%f39, %f38, %f32, 0fBEB8AA49;
	fma.rn.f32 	%f40, %f39, %f32, 0f3EF6384A;
	fma.rn.f32 	%f41, %f40, %f32, 0fBF38AA3B;
	mul.f32 	%f42, %f32, %f41;
	mul.f32 	%f43, %f32, %f42;
	fma.rn.f32 	%f44, %f32, 0f3FB8AA3B, %f43;
	add.f32 	%f45, %f31, %f44;
	setp.gt.u32 	%p6, %r39, 2139095039;
	fma.rn.f32 	%f46, %f5, 0f7F800000, 0f7F800000;
	selp.f32 	%f47, %f46, %f45, %p6;
	mul.f32 	%f48, %f5, %f47;
	sub.f32 	%f94, %f94, %f48;
$L__BB2_9:
	setp.leu.f32 	%p7, %f6, 0f2EDBE6FF;
	@%p7 bra 	$L__BB2_11;
	mov.b32 	%r43, %f6;
	add.s32 	%r44, %r43, -1060439283;
	and.b32  	%r45, %r44, -8388608;
	sub.s32 	%r46, %r43, %r45;
	mov.b32 	%f49, %r46;
	cvt.rn.f32.s32 	%f50, %r45;
	fma.rn.f32 	%f51, %f50, 0f34000000, 0f00000000;
	add.f32 	%f52, %f49, 0fBF800000;
	fma.rn.f32 	%f53, %f52, 0f3DC6B27F, 0fBE2C7F30;
	fma.rn.f32 	%f54, %f53, %f52, 0f3E2FCF2A;
	fma.rn.f32 	%f55, %f54, %f52, 0fBE374E43;
	fma.rn.f32 	%f56, %f55, %f52, 0f3E520BF4;
	fma.rn.f32 	%f57, %f56, %f52, 0fBE763C8B;
	fma.rn.f32 	%f58, %f57, %f52, 0f3E93BF99;
	fma.rn.f32 	%f59, %f58, %f52, 0fBEB8AA49;
	fma.rn.f32 	%f60, %f59, %f52, 0f3EF6384A;
	fma.rn.f32 	%f61, %f60, %f52, 0fBF38AA3B;
	mul.f32 	%f62, %f52, %f61;
	mul.f32 	%f63, %f52, %f62;
	fma.rn.f32 	%f64, %f52, 0f3FB8AA3B, %f63;
	add.f32 	%f65, %f51, %f64;
	setp.gt.u32 	%p8, %r43, 2139095039;
	fma.rn.f32 	%f66, %f6, 0f7F800000, 0f7F800000;
	selp.f32 	%f67, %f66, %f65, %p8;
	mul.f32 	%f68, %f6, %f67;
	sub.f32 	%f95, %f95, %f68;
$L__BB2_11:
	setp.leu.f32 	%p9, %f7, 0f2EDBE6FF;
	@%p9 bra 	$L__BB2_13;
	mov.b32 	%r47, %f7;
	add.s32 	%r48, %r47, -1060439283;
	and.b32  	%r49, %r48, -8388608;
	sub.s32 	%r50, %r47, %r49;
	mov.b32 	%f69, %r50;
	cvt.rn.f32.s32 	%f70, %r49;
	fma.rn.f32 	%f71, %f70, 0f34000000, 0f00000000;
	add.f32 	%f72, %f69, 0fBF800000;
	fma.rn.f32 	%f73, %f72, 0f3DC6B27F, 0fBE2C7F30;
	fma.rn.f32 	%f74, %f73, %f72, 0f3E2FCF2A;
	fma.rn.f32 	%f75, %f74, %f72, 0fBE374E43;
	fma.rn.f32 	%f76, %f75, %f72, 0f3E520BF4;
	fma.rn.f32 	%f77, %f76, %f72, 0fBE763C8B;
	fma.rn.f32 	%f78, %f77, %f72, 0f3E93BF99;
	fma.rn.f32 	%f79, %f78, %f72, 0fBEB8AA49;
	fma.rn.f32 	%f80, %f79, %f72, 0f3EF6384A;
	fma.rn.f32 	%f81, %f80, %f72, 0fBF38AA3B;
	mul.f32 	%f82, %f72, %f81;
	mul.f32 	%f83, %f72, %f82;
	fma.rn.f32 	%f84, %f72, 0f3FB8AA3B, %f83;
	add.f32 	%f85, %f71, %f84;
	setp.gt.u32 	%p10, %r47, 2139095039;
	fma.rn.f32 	%f86, %f7, 0f7F800000, 0f7F800000;
	selp.f32 	%f87, %f86, %f85, %p10;
	mul.f32 	%f88, %f7, %f87;
	sub.f32 	%f96, %f96, %f88;
$L__BB2_13:
	add.s32 	%r55, %r55, 1;
	add.s32 	%r54, %r54, 4;
	add.s32 	%r53, %r53, 4;
	add.s32 	%r52, %r52, 4;
	setp.ne.s32 	%p11, %r55, 256;
	@%p11 bra 	$L__BB2_7;
	add.f32 	%f89, %f94, %f95;
	sub.f32 	%f90, %f89, %f96;
	cvta.to.global.u64 	%rd10, %rd5;
	st.global.f32 	[%rd10], %f90;
$L__BB2_15:
	ret;

}
	// .globl	compute_coupling_strength
.visible .entry compute_coupling_strength(
	.param .u64 .ptr .align 1 compute_coupling_strength_param_0,
	.param .u64 .ptr .align 1 compute_coupling_strength_param_1,
	.param .u64 .ptr .align 1 compute_coupling_strength_param_2,
	.param .u32 compute_coupling_strength_param_3,
	.param .u32 compute_coupling_strength_param_4
)
{
	.local .align 4 .b8 	__local_depot3[28];
	.reg .b64 	%SP;
	.reg .b64 	%SPL;
	.reg .pred 	%p<16>;
	.reg .b32 	%r<59>;
	.reg .b32 	%f<49>;
	.reg .b64 	%rd<31>;
	.reg .b64 	%fd<3>;
	// demoted variable
	.shared .align 4 .b8 _ZZ25compute_coupling_strengthE16shared_coherence[1024];
	mov.u64 	%SPL, __local_depot3;
	ld.param.u64 	%rd10, [compute_coupling_strength_param_0];
	ld.param.u64 	%rd11, [compute_coupling_strength_param_1];
	ld.param.u64 	%rd12, [compute_coupling_strength_param_2];
	ld.param.u32 	%r23, [compute_coupling_strength_param_3];
	ld.param.u32 	%r24, [compute_coupling_strength_param_4];
	add.u64 	%rd1, %SPL, 0;
	mov.u32 	%r1, %tid.x;
	mov.u32 	%r25, %ctaid.x;
	mov.u32 	%r58, %ntid.x;
	mad.lo.s32 	%r3, %r25, %r58, %r1;
	setp.ge.u32 	%p1, %r3, %r23;
	mov.f32 	%f48, 0f00000000;
	@%p1 bra 	$L__BB3_13;
	setp.eq.s32 	%p2, %r24, 0;
	mov.f32 	%f47, 0f00000000;
	@%p2 bra 	$L__BB3_12;
	cvta.to.global.u64 	%rd14, %rd10;
	mul.wide.u32 	%rd15, %r3, 4;
	add.s64 	%rd16, %rd14, %rd15;
	ld.global.f32 	%f1, [%rd16];
	cvta.to.global.u64 	%rd2, %rd11;
	mov.f32 	%f47, 0f00000000;
	mov.b32 	%r53, 0;
	mov.u64 	%rd19, __cudart_i2opi_f;
$L__BB3_3:
	mul.wide.u32 	%rd17, %r53, 4;
	add.s64 	%rd18, %rd2, %rd17;
	ld.global.f32 	%f16, [%rd18];
	sub.f32 	%f3, %f1, %f16;
	mul.f32 	%f17, %f3, 0f3F22F983;
	cvt.rni.s32.f32 	%r57, %f17;
	cvt.rn.f32.s32 	%f18, %r57;
	fma.rn.f32 	%f19, %f18, 0fBFC90FDA, %f3;
	fma.rn.f32 	%f20, %f18, 0fB3A22168, %f19;
	fma.rn.f32 	%f46, %f18, 0fA7C234C5, %f20;
	abs.f32 	%f5, %f3;
	setp.ltu.f32 	%p3, %f5, 0f47CE4780;
	@%p3 bra 	$L__BB3_11;
	setp.neu.f32 	%p4, %f5, 0f7F800000;
	@%p4 bra 	$L__BB3_6;
	mov.f32 	%f23, 0f00000000;
	mul.rn.f32 	%f46, %f3, %f23;
	mov.b32 	%r57, 0;
	bra.uni 	$L__BB3_11;
$L__BB3_6:
	mov.b32 	%r6, %f3;
	shl.b32 	%r28, %r6, 8;
	or.b32  	%r7, %r28, -2147483648;
	mov.b64 	%rd30, 0;
	mov.b32 	%r54, 0;
	mov.u64 	%rd28, %rd19;
	mov.u64 	%rd29, %rd1;
$L__BB3_7:
	.pragma "nounroll";
	ld.global.nc.u32 	%r29, [%rd28];
	mad.wide.u32 	%rd21, %r29, %r7, %rd30;
	shr.u64 	%rd30, %rd21, 32;
	st.local.u32 	[%rd29], %rd21;
	add.s32 	%r54, %r54, 1;
	add.s64 	%rd29, %rd29, 4;
	add.s64 	%rd28, %rd28, 4;
	setp.ne.s32 	%p5, %r54, 6;
	@%p5 bra 	$L__BB3_7;
	shr.u32 	%r30, %r6, 23;
	st.local.u32 	[%rd1+24], %rd30;
	and.b32  	%r10, %r30, 31;
	and.b32  	%r31, %r30, 224;
	add.s32 	%r32, %r31, -128;
	shr.u32 	%r33, %r32, 5;
	mul.wide.u32 	%rd22, %r33, 4;
	sub.s64 	%rd9, %rd1, %rd22;
	ld.local.u32 	%r55, [%rd9+24];
	ld.local.u32 	%r56, [%rd9+20];
	setp.eq.s32 	%p6, %r10, 0;
	@%p6 bra 	$L__BB3_10;
	shf.l.wrap.b32 	%r55, %r56, %r55, %r10;
	ld.local.u32 	%r34, [%rd9+16];
	shf.l.wrap.b32 	%r56, %r34, %r56, %r10;
$L__BB3_10:
	shr.u32 	%r35, %r55, 30;
	shf.l.wrap.b32 	%r36, %r56, %r55, 2;
	shl.b32 	%r37, %r56, 2;
	shr.u32 	%r38, %r36, 31;
	add.s32 	%r39, %r38, %r35;
	neg.s32 	%r40, %r39;
	setp.lt.s32 	%p7, %r6, 0;
	selp.b32 	%r57, %r40, %r39, %p7;
	xor.b32  	%r41, %r36, %r6;
	shr.s32 	%r42, %r36, 31;
	xor.b32  	%r43, %r42, %r36;
	xor.b32  	%r44, %r42, %r37;
	cvt.u64.u32 	%rd23, %r43;
	shl.b64 	%rd24, %rd23, 32;
	cvt.u64.u32 	%rd25, %r44;
	or.b64  	%rd26, %rd24, %rd25;
	cvt.rn.f64.s64 	%fd1, %rd26;
	mul.f64 	%fd2, %fd1, 0d3BF921FB54442D19;
	cvt.rn.f32.f64 	%f21, %fd2;
	neg.f32 	%f22, %f21;
	setp.lt.s32 	%p8, %r41, 0;
	selp.f32 	%f46, %f22, %f21, %p8;
$L__BB3_11:
	add.s32 	%r46, %r57, 1;
	mul.rn.f32 	%f24, %f46, %f46;
	and.b32  	%r47, %r57, 1;
	setp.eq.b32 	%p9, %r47, 1;
	selp.f32 	%f25, %f46, 0f3F800000, %p9;
	fma.rn.f32 	%f26, %f24, %f25, 0f00000000;
	fma.rn.f32 	%f27, %f24, 0f37CBAC00, 0fBAB607ED;
	selp.f32 	%f28, 0fB94D4153, %f27, %p9;
	selp.f32 	%f29, 0f3C0885E4, 0f3D2AAABB, %p9;
	fma.rn.f32 	%f30, %f28, %f24, %f29;
	selp.f32 	%f31, 0fBE2AAAA8, 0fBEFFFFFF, %p9;
	fma.rn.f32 	%f32, %f30, %f24, %f31;
	fma.rn.f32 	%f33, %f32, %f26, %f25;
	and.b32  	%r48, %r46, 2;
	setp.eq.s32 	%p10, %r48, 0;
	mov.f32 	%f34, 0f00000000;
	sub.f32 	%f35, %f34, %f33;
	selp.f32 	%f36, %f33, %f35, %p10;
	add.f32 	%f47, %f47, %f36;
	add.s32 	%r53, %r53, 1;
	setp.ne.s32 	%p11, %r53, %r24;
	@%p11 bra 	$L__BB3_3;
$L__BB3_12:
	cvt.rn.f32.u32 	%f37, %r24;
	div.rn.f32 	%f48, %f47, %f37;
$L__BB3_13:
	shl.b32 	%r49, %r1, 2;
	mov.u32 	%r50, _ZZ25compute_coupling_strengthE16shared_coherence;
	add.s32 	%r20, %r50, %r49;
	st.shared.f32 	[%r20], %f48;
	bar.sync 	0;
	setp.lt.u32 	%p12, %r58, 2;
	@%p12 bra 	$L__BB3_17;
$L__BB3_14:
	shr.u32 	%r22, %r58, 1;
	setp.ge.u32 	%p13, %r1, %r22;
	@%p13 bra 	$L__BB3_16;
	shl.b32 	%r51, %r22, 2;
	add.s32 	%r52, %r20, %r51;
	ld.shared.f32 	%f38, [%r52];
	ld.shared.f32 	%f39, [%r20];
	add.f32 	%f40, %f38, %f39;
	st.shared.f32 	[%r20], %f40;
$L__BB3_16:
	bar.sync 	0;
	setp.gt.u32 	%p14, %r58, 3;
	mov.u32 	%r58, %r22;
	@%p14 bra 	$L__BB3_14;
$L__BB3_17:
	setp.ne.s32 	%p15, %r1, 0;
	@%p15 bra 	$L__BB3_19;
	ld.shared.f32 	%f41, [_ZZ25compute_coupling_strengthE16shared_coherence];
	cvt.rn.f32.u32 	%f42, %r23;
	div.rn.f32 	%f43, %f41, %f42;
	cvta.to.global.u64 	%rd27, %rd12;
	atom.global.add.f32 	%f44, [%rd27], %f43;
$L__BB3_19:
	ret;

}
	// .globl	build_coupling_matrix
.visible .entry build_coupling_matrix(
	.param .u64 .ptr .align 1 build_coupling_matrix_param_0,
	.param .u64 .ptr .align 1 build_coupling_matrix_param_1,
	.param .u64 .ptr .align 1 build_coupling_matrix_param_2,
	.param .u32 build_coupling_matrix_param_3,
	.param .u32 build_coupling_matrix_param_4,
	.param .f32 build_coupling_matrix_param_5
)
{
	.local .align 4 .b8 	__local_depot4[28];
	.reg .b64 	%SP;
	.reg .b64 	%SPL;
	.reg .pred 	%p<15>;
	.reg .b32 	%r<55>;
	.reg .b32 	%f<40>;
	.reg .b64 	%rd<37>;
	.reg .b64 	%fd<3>;

	mov.u64 	%SPL, __local_depot4;
	ld.param.u64 	%rd12, [build_coupling_matrix_param_0];
	ld.param.u64 	%rd13, [build_coupling_matrix_param_1];
	ld.param.u64 	%rd11, [build_coupling_matrix_param_2];
	ld.param.u32 	%r17, [build_coupling_matrix_param_3];
	ld.param.u32 	%r18, [build_coupling_matrix_param_4];
	ld.param.f32 	%f13, [build_coupling_matrix_param_5];
	cvta.to.global.u64 	%rd1, %rd12;
	cvta.to.global.u64 	%rd2, %rd13;
	add.u64 	%rd3, %SPL, 0;
	mov.u32 	%r19, %ctaid.y;
	mov.u32 	%r20, %ntid.y;
	mov.u32 	%r21, %tid.y;
	mad.lo.s32 	%r1, %r19, %r20, %r21;
	mov.u32 	%r22, %ctaid.x;
	mov.u32 	%r23, %ntid.x;
	mov.u32 	%r24, %tid.x;
	mad.lo.s32 	%r2, %r22, %r23, %r24;
	max.u32 	%r25, %r1, %r2;
	setp.ge.u32 	%p1, %r25, %r17;
	@%p1 bra 	$L__BB4_16;
	setp.ge.u32 	%p2, %r1, %r18;
	@%p2 bra 	$L__BB4_3;
	mul.wide.u32 	%rd17, %r1, 4;
	add.s64 	%rd18, %rd1, %rd17;
	ld.global.f32 	%f37, [%rd18];
	bra.uni 	$L__BB4_4;
$L__BB4_3:
	sub.s32 	%r26, %r1, %r18;
	mul.wide.u32 	%rd15, %r26, 4;
	add.s64 	%rd16, %rd2, %rd15;
	ld.global.f32 	%f37, [%rd16];
$L__BB4_4:
	setp.ge.u32 	%p3, %r2, %r18;
	@%p3 bra 	$L__BB4_6;
	mul.wide.u32 	%rd21, %r2, 4;
	add.s64 	%rd22, %rd1, %rd21;
	ld.global.f32 	%f38, [%rd22];
	bra.uni 	$L__BB4_7;
$L__BB4_6:
	sub.s32 	%r27, %r2, %r18;
	mul.wide.u32 	%rd19, %r27, 4;
	add.s64 	%rd20, %rd2, %rd19;
	ld.global.f32 	%f38, [%rd20];
$L__BB4_7:
	sub.f32 	%f7, %f37, %f38;
	mul.f32 	%f14, %f7, 0f3F22F983;
	cvt.rni.s32.f32 	%r54, %f14;
	cvt.rn.f32.s32 	%f15, %r54;
	fma.rn.f32 	%f16, %f15, 0fBFC90FDA, %f7;
	fma.rn.f32 	%f17, %f15, 0fB3A22168, %f16;
	fma.rn.f32 	%f39, %f15, 0fA7C234C5, %f17;
	abs.f32 	%f9, %f7;
	setp.ltu.f32 	%p4, %f9, 0f47CE4780;
	@%p4 bra 	$L__BB4_15;
	setp.neu.f32 	%p5, %f9, 0f7F800000;
	@%p5 bra 	$L__BB4_10;
	mov.f32 	%f20, 0f00000000;
	mul.rn.f32 	%f39, %f7, %f20;
	mov.b32 	%r54, 0;
	bra.uni 	$L__BB4_15;
$L__BB4_10:
	mov.b32 	%r4, %f7;
	shl.b32 	%r29, %r4, 8;
	or.b32  	%r5, %r29, -2147483648;
	mov.b64 	%rd36, 0;
	mov.b32 	%r51, 0;
	mov.u64 	%rd34, __cudart_i2opi_f;
	mov.u64 	%rd35, %rd3;
$L__BB4_11:
	.pragma "nounroll";
	ld.global.nc.u32 	%r30, [%rd34];
	mad.wide.u32 	%rd25, %r30, %r5, %rd36;
	shr.u64 	%rd36, %rd25, 32;
	st.local.u32 	[%rd35], %rd25;
	add.s32 	%r51, %r51, 1;
	add.s64 	%rd35, %rd35, 4;
	add.s64 	%rd34, %rd34, 4;
	setp.ne.s32 	%p6, %r51, 6;
	@%p6 bra 	$L__BB4_11;
	shr.u32 	%r31, %r4, 23;
	st.local.u32 	[%rd3+24], %rd36;
	and.b32  	%r8, %r31, 31;
	and.b32  	%r32, %r31, 224;
	add.s32 	%r33, %r32, -128;
	shr.u32 	%r34, %r33, 5;
	mul.wide.u32 	%rd26, %r34, 4;
	sub.s64 	%rd10, %rd3, %rd26;
	ld.local.u32 	%r52, [%rd10+24];
	ld.local.u32 	%r53, [%rd10+20];
	setp.eq.s32 	%p7, %r8, 0;
	@%p7 bra 	$L__BB4_14;
	shf.l.wrap.b32 	%r52, %r53, %r52, %r8;
	ld.local.u32 	%r35, [%rd10+16];
	shf.l.wrap.b32 	%r53, %r35, %r53, %r8;
$L__BB4_14:
	shr.u32 	%r36, %r52, 30;
	shf.l.wrap.b32 	%r37, %r53, %r52, 2;
	shl.b32 	%r38, %r53, 2;
	shr.u32 	%r39, %r37, 31;
	add.s32 	%r40, %r39, %r36;
	neg.s32 	%r41, %r40;
	setp.lt.s32 	%p8, %r4, 0;
	selp.b32 	%r54, %r41, %r40, %p8;
	xor.b32  	%r42, %r37, %r4;
	shr.s32 	%r43, %r37, 31;
	xor.b32  	%r44, %r43, %r37;
	xor.b32  	%r45, %r43, %r38;
	cvt.u64.u32 	%rd27, %r44;
	shl.b64 	%rd28, %rd27, 32;
	cvt.u64.u32 	%rd29, %r45;
	or.b64  	%rd30, %rd28, %rd29;
	cvt.rn.f64.s64 	%fd1, %rd30;
	mul.f64 	%fd2, %fd1, 0d3BF921FB54442D19;
	cvt.rn.f32.f64 	%f18, %fd2;
	neg.f32 	%f19, %f18;
	setp.lt.s32 	%p9, %r42, 0;
	selp.f32 	%f39, %f19, %f18, %p9;
$L__BB4_15:
	setp.lt.u32 	%p10, %r1, %r18;
	add.s32 	%r47, %r54, 1;
	mul.rn.f32 	%f21, %f39, %f39;
	and.b32  	%r48, %r54, 1;
	setp.eq.b32 	%p11, %r48, 1;
	selp.f32 	%f22, %f39, 0f3F800000, %p11;
	fma.rn.f32 	%f23, %f21, %f22, 0f00000000;
	fma.rn.f32 	%f24, %f21, 0f37CBAC00, 0fBAB607ED;
	selp.f32 	%f25, 0fB94D4153, %f24, %p11;
	selp.f32 	%f26, 0f3C0885E4, 0f3D2AAABB, %p11;
	fma.rn.f32 	%f27, %f25, %f21, %f26;
	selp.f32 	%f28, 0fBE2AAAA8, 0fBEFFFFFF, %p11;
	fma.rn.f32 	%f29, %f27, %f21, %f28;
	fma.rn.f32 	%f30, %f29, %f23, %f22;
	and.b32  	%r49, %r47, 2;
	setp.eq.s32 	%p12, %r49, 0;
	mov.f32 	%f31, 0f00000000;
	sub.f32 	%f32, %f31, %f30;
	selp.f32 	%f33, %f30, %f32, %p12;
	setp.ge.u32 	%p13, %r2, %r18;
	xor.pred  	%p14, %p10, %p13;
	selp.f32 	%f34, 0f3F800000, 0f3FC00000, %p14;
	mul.f32 	%f35, %f13, %f33;
	mul.f32 	%f36, %f34, %f35;
	mad.lo.s32 	%r50, %r17, %r1, %r2;
	cvta.to.global.u64 	%rd31, %rd11;
	mul.wide.u32 	%rd32, %r50, 4;
	add.s64 	%rd33, %rd31, %rd32;
	st.global.f32 	[%rd33], %f36;
$L__BB4_16:
	ret;

}


// ===== COMPILED SASS (sm_100) =====

	.target	sm_100

	.elftype	@"ET_EXEC"


//--------------------- .note.nv.tkinfo           --------------------------
	.section	.note.nv.tkinfo,"",@"SHT_NOTE"
	.sectionflags	@"SHF_NOTE_NV_TKINFO"
	.tkinfo
        /*0018*/ 	.word	0x00000002
        /*0030*/ 	.string	""
        /*0030*/ 	.string	"ptxas"
        /*0030*/ 	.string	"Cuda compilation tools, release 13.0, V13.0.88"
        /*0030*/ 	.string	"Build cuda_13.0.r13.0/compiler.36424714_0"
        /*0030*/ 	.string	"-arch sm_100 -m 64 "



//--------------------- .note.nv.cuinfo           --------------------------
	.section	.note.nv.cuinfo,"",@"SHT_NOTE"
	.sectionflags	@"SHF_NOTE_NV_CUINFO"
        /*0018*/ 	.short	0x0002
        /*001a*/ 	.short	0x0064
        /*001c*/ 	.short	0x0082
	.zero		2


//--------------------- .nv.info                  --------------------------
	.section	.nv.info,"",@"SHT_CUDA_INFO"
	.align	4


	//----- nvinfo : EIATTR_REGCOUNT
	.align		4
        /*0000*/ 	.byte	0x04, 0x2f
        /*0002*/ 	.short	(.L_2 - .L_1)
	.align		4
.L_1:
        /*0004*/ 	.word	index@(kuramoto_step)
        /*0008*/ 	.word	0x00000018


	//----- nvinfo : EIATTR_FRAME_SIZE
	.align		4
.L_2:
        /*000c*/ 	.byte	0x04, 0x11
        /*000e*/ 	.short	(.L_4 - .L_3)
	.align		4
.L_3:
        /*0010*/ 	.word	index@($__internal_4_$__cuda_sm3x_div_rn_noftz_f32_slowpath)
        /*0014*/ 	.word	0x00000000


	//----- nvinfo : EIATTR_FRAME_SIZE
	.align		4
.L_4:
        /*0018*/ 	.byte	0x04, 0x11
        /*001a*/ 	.short	(.L_6 - .L_5)
	.align		4
.L_5:
        /*001c*/ 	.word	index@(kuramoto_step)
        /*0020*/ 	.word	0x00000000


	//----- nvinfo : EIATTR_REGCOUNT
	.align		4
.L_6:
        /*0024*/ 	.byte	0x04, 0x2f
        /*0026*/ 	.short	(.L_8 - .L_7)
	.align		4
.L_7:
        /*0028*/ 	.word	index@(kuramoto_order_parameter)
        /*002c*/ 	.word	0x00000019


	//----- nvinfo : EIATTR_FRAME_SIZE
	.align		4
.L_8:
        /*0030*/ 	.byte	0x04, 0x11
        /*0032*/ 	.short	(.L_10 - .L_9)
	.align		4
.L_9:
        /*0034*/ 	.word	index@($__internal_3_$__cuda_sm3x_div_rn_noftz_f32_slowpath)
        /*0038*/ 	.word	0x00000000


	//----- nvinfo : EIATTR_FRAME_SIZE
	.align		4
.L_10:
        /*003c*/ 	.byte	0x04, 0x11
        /*003e*/ 	.short	(.L_12 - .L_11)
	.align		4
.L_11:
        /*0040*/ 	.word	index@($__internal_2_$__cuda_sm20_sqrt_rn_f32_slowpath)
        /*0044*/ 	.word	0x00000000


	//----- nvinfo : EIATTR_FRAME_SIZE
	.align		4
.L_12:
        /*0048*/ 	.byte	0x04, 0x11
        /*004a*/ 	.short	(.L_14 - .L_13)
	.align		4
.L_13:
        /*004c*/ 	.word	index@(kuramoto_order_parameter)
        /*0050*/ 	.word	0x00000000


	//----- nvinfo : EIATTR_REGCOUNT
	.align		4
.L_14:
        /*0054*/ 	.byte	0x04, 0x2f
        /*0056*/ 	.short	(.L_16 - .L_15)
	.align		4
.L_15:
        /*0058*/ 	.word	index@(transfer_entropy)
        /*005c*/ 	.word	0x00000013


	//----- nvinfo : EIATTR_FRAME_SIZE
	.align		4
.L_16:
        /*0060*/ 	.byte	0x04, 0x11
        /*0062*/ 	.short	(.L_18 - .L_17)
	.align		4
.L_17:
        /*0064*/ 	.word	index@($__internal_1_$__cuda_sm3x_div_rn_noftz_f32_slowpath)
        /*0068*/ 	.word	0x00000000


	//----- nvinfo : EIATTR_FRAME_SIZE
	.align		4
.L_18:
        /*006c*/ 	.byte	0x04, 0x11
        /*006e*/ 	.short	(.L_20 - .L_19)
	.align		4
.L_19:
        /*0070*/ 	.word	index@(transfer_entropy)
        /*0074*/ 	.word	0x00000000


	//----- nvinfo : EIATTR_REGCOUNT
	.align		4
.L_20:
        /*0078*/ 	.byte	0x04, 0x2f
        /*007a*/ 	.short	(.L_22 - .L_21)
	.align		4
.L_21:
        /*007c*/ 	.word	index@(compute_coupling_strength)
        /*0080*/ 	.word	0x00000016


	//----- nvinfo : EIATTR_FRAME_SIZE
	.align		4
.L_22:
        /*0084*/ 	.byte	0x04, 0x11
        /*0086*/ 	.short	(.L_24 - .L_23)
	.align		4
.L_23:
        /*0088*/ 	.word	index@($__internal_0_$__cuda_sm3x_div_rn_noftz_f32_slowpath)
        /*008c*/ 	.word	0x00000000


	//----- nvinfo : EIATTR_FRAME_SIZE
	.align		4
.L_24:
        /*0090*/ 	.byte	0x04, 0x11
        /*0092*/ 	.short	(.L_26 - .L_25)
	.align		4
.L_25:
        /*0094*/ 	.word	index@(compute_coupling_strength)
        /*0098*/ 	.word	0x00000000


	//----- nvinfo : EIATTR_REGCOUNT
	.align		4
.L_26:
        /*009c*/ 	.byte	0x04, 0x2f
        /*009e*/ 	.short	(.L_28 - .L_27)
	.align		4
.L_27:
        /*00a0*/ 	.word	index@(build_coupling_matrix)
        /*00a4*/ 	.word	0x00000014


	//----- nvinfo : EIATTR_FRAME_SIZE
	.align		4
.L_28:
        /*00a8*/ 	.byte	0x04, 0x11
        /*00aa*/ 	.short	(.L_30 - .L_29)
	.align		4
.L_29:
        /*00ac*/ 	.word	index@(build_coupling_matrix)
        /*00b0*/ 	.word	0x00000000


	//----- nvinfo : EIATTR_MIN_STACK_SIZE
	.align		4
.L_30:
        /*00b4*/ 	.byte	0x04, 0x12
        /*00b6*/ 	.short	(.L_32 - .L_31)
	.align		4
.L_31:
        /*00b8*/ 	.word	index@(build_coupling_matrix)
        /*00bc*/ 	.word	0x00000000


	//----- nvinfo : EIATTR_MIN_STACK_SIZE
	.align		4
.L_32:
        /*00c0*/ 	.byte	0x04, 0x12
        /*00c2*/ 	.short	(.L_34 - .L_33)
	.align		4
.L_33:
        /*00c4*/ 	.word	index@(compute_coupling_strength)
        /*00c8*/ 	.word	0x00000000


	//----- nvinfo : EIATTR_MIN_STACK_SIZE
	.align		4
.L_34:
        /*00cc*/ 	.byte	0x04, 0x12
        /*00ce*/ 	.short	(.L_36 - .L_35)
	.align		4
.L_35:
        /*00d0*/ 	.word	index@(transfer_entropy)
        /*00d4*/ 	.word	0x00000000


	//----- nvinfo : EIATTR_MIN_STACK_SIZE
	.align		4
.L_36:
        /*00d8*/ 	.byte	0x04, 0x12
        /*00da*/ 	.short	(.L_38 - .L_37)
	.align		4
.L_37:
        /*00dc*/ 	.word	index@(kuramoto_order_parameter)
        /*00e0*/ 	.word	0x00000000


	//----- nvinfo : EIATTR_MIN_STACK_SIZE
	.align		4
.L_38:
        /*00e4*/ 	.byte	0x04, 0x12
        /*00e6*/ 	.short	(.L_40 - .L_39)
	.align		4
.L_39:
        /*00e8*/ 	.word	index@(kuramoto_step)
        /*00ec*/ 	.word	0x00000000
.L_40:


//--------------------- .nv.compat                --------------------------
	.section	.nv.compat,"",@"SHT_CUDA_COMPAT_INFO"
	.align	4
        /*0000*/ 	.byte	0x02, 0x09, 0x00, 0x00, 0x02, 0x02, 0x01, 0x00, 0x02, 0x05, 0x05, 0x00, 0x03, 0x07, 0x01, 0x01
        /*0010*/ 	.byte	0x02, 0x03, 0x00, 0x00, 0x02, 0x06, 0x01, 0x00, 0x04, 0x0b, 0x08, 0x00, 0x01, 0x00, 0x00, 0x00
        /*0020*/ 	.byte	0x00, 0x00, 0x00, 0x00


//--------------------- .nv.info.build_coupling_matrix --------------------------
	.section	.nv.info.build_coupling_matrix,"",@"SHT_CUDA_INFO"
	.sectionflags	@""
	.align	4


	//----- nvinfo : EIATTR_CUDA_API_VERSION
	.align		4
        /*0000*/ 	.byte	0x04, 0x37
        /*0002*/ 	.short	(.L_42 - .L_41)
.L_41:
        /*0004*/ 	.word	0x00000082


	//----- nvinfo : EIATTR_KPARAM_INFO
	.align		4
.L_42:
        /*0008*/ 	.byte	0x04, 0x17
        /*000a*/ 	.short	(.L_44 - .L_43)
.L_43:
        /*000c*/ 	.word	0x00000000
        /*0010*/ 	.short	0x0005
        /*0012*/ 	.short	0x0020
        /*0014*/ 	.byte	0x00, 0xf0, 0x11, 0x00


	//----- nvinfo : EIATTR_KPARAM_INFO
	.align		4
.L_44:
        /*0018*/ 	.byte	0x04, 0x17
        /*001a*/ 	.short	(.L_46 - .L_45)
.L_45:
        /*001c*/ 	.word	0x00000000
        /*0020*/ 	.short	0x0004
        /*0022*/ 	.short	0x001c
        /*0024*/ 	.byte	0x00, 0xf0, 0x11, 0x00


	//----- nvinfo : EIATTR_KPARAM_INFO
	.align		4
.L_46:
        /*0028*/ 	.byte	0x04, 0x17
        /*002a*/ 	.short	(.L_48 - .L_47)
.L_47:
        /*002c*/ 	.word	0x00000000
        /*0030*/ 	.short	0x0003
        /*0032*/ 	.short	0x0018
        /*0034*/ 	.byte	0x00, 0xf0, 0x11, 0x00


	//----- nvinfo : EIATTR_KPARAM_INFO
	.align		4
.L_48:
        /*0038*/ 	.byte	0x04, 0x17
        /*003a*/ 	.short	(.L_50 - .L_49)
.L_49:
        /*003c*/ 	.word	0x00000000
        /*0040*/ 	.short	0x0002
        /*0042*/ 	.short	0x0010
        /*0044*/ 	.byte	0x00, 0xf5, 0x21, 0x00


	//----- nvinfo : EIATTR_KPARAM_INFO
	.align		4
.L_50:
        /*0048*/ 	.byte	0x04, 0x17
        /*004a*/ 	.short	(.L_52 - .L_51)
.L_51:
        /*004c*/ 	.word	0x00000000
        /*0050*/ 	.short	0x0001
        /*0052*/ 	.short	0x0008
        /*0054*/ 	.byte	0x00, 0xf5, 0x21, 0x00


	//----- nvinfo : EIATTR_KPARAM_INFO
	.align		4
.L_52:
        /*0058*/ 	.byte	0x04, 0x17
        /*005a*/ 	.short	(.L_54 - .L_53)
.L_53:
        /*005c*/ 	.word	0x00000000
        /*0060*/ 	.short	0x0000
        /*0062*/ 	.short	0x0000
        /*0064*/ 	.byte	0x00, 0xf5, 0x21, 0x00


	//----- nvinfo : EIATTR_SPARSE_MMA_MASK
	.align		4
.L_54:
        /*0068*/ 	.byte	0x03, 0x50
        /*006a*/ 	.short	0x0000


	//----- nvinfo : EIATTR_MAXREG_COUNT
	.align		4
        /*006c*/ 	.byte	0x03, 0x1b
        /*006e*/ 	.short	0x00ff


	//----- nvinfo : EIATTR_MERCURY_ISA_VERSION
	.align		4
        /*0070*/ 	.byte	0x03, 0x5f
        /*0072*/ 	.short	0x0101


	//----- nvinfo : EIATTR_VRC_CTA_INIT_COUNT
	.align		4
        /*0074*/ 	.byte	0x02, 0x4a
	.zero		1
	.zero		1


	//----- nvinfo : EIATTR_EXIT_INSTR_OFFSETS
	.align		4
        /*0078*/ 	.byte	0x04, 0x1c
        /*007a*/ 	.short	(.L_56 - .L_55)


	//   ....[0]....
.L_55:
        /*007c*/ 	.word	0x000000c0


	//   ....[1]....
        /*0080*/ 	.word	0x00000a80


	//----- nvinfo : EIATTR_CRS_STACK_SIZE
	.align		4
.L_56:
        /*0084*/ 	.byte	0x04, 0x1e
        /*0086*/ 	.short	(.L_58 - .L_57)
.L_57:
        /*0088*/ 	.word	0x00000000


	//----- nvinfo : EIATTR_CBANK_PARAM_SIZE
	.align		4
.L_58:
        /*008c*/ 	.byte	0x03, 0x19
        /*008e*/ 	.short	0x0024


	//----- nvinfo : EIATTR_PARAM_CBANK
	.align		4
        /*0090*/ 	.byte	0x04, 0x0a
        /*0092*/ 	.short	(.L_60 - .L_59)
	.align		4
.L_59:
        /*0094*/ 	.word	index@(.nv.constant0.build_coupling_matrix)
        /*0098*/ 	.short	0x0380
        /*009a*/ 	.short	0x0024


	//----- nvinfo : EIATTR_SW_WAR
	.align		4
.L_60:
        /*009c*/ 	.byte	0x04, 0x36
        /*009e*/ 	.short	(.L_62 - .L_61)
.L_61:
        /*00a0*/ 	.word	0x00000008
.L_62:


//--------------------- .nv.info.compute_coupling_strength --------------------------
	.section	.nv.info.compute_coupling_strength,"",@"SHT_CUDA_INFO"
	.sectionflags	@""
	.align	4


	//----- nvinfo : EIATTR_CUDA_API_VERSION
	.align		4
        /*0000*/ 	.byte	0x04, 0x37
        /*0002*/ 	.short	(.L_64 - .L_63)
.L_63:
        /*0004*/ 	.word	0x00000082


	//----- nvinfo : EIATTR_KPARAM_INFO
	.align		4
.L_64:
        /*0008*/ 	.byte	0x04, 0x17
        /*000a*/ 	.short	(.L_66 - .L_65)
.L_65:
        /*000c*/ 	.word	0x00000000
        /*0010*/ 	.short	0x0004
        /*0012*/ 	.short	0x001c
        /*0014*/ 	.byte	0x00, 0xf0, 0x11, 0x00


	//----- nvinfo : EIATTR_KPARAM_INFO
	.align		4
.L_66:
        /*0018*/ 	.byte	0x04, 0x17
        /*001a*/ 	.short	(.L_68 - .L_67)
.L_67:
        /*001c*/ 	.word	0x00000000
        /*0020*/ 	.short	0x0003
        /*0022*/ 	.short	0x0018
        /*0024*/ 	.byte	0x00, 0xf0, 0x11, 0x00


	//----- nvinfo : EIATTR_KPARAM_INFO
	.align		4
.L_68:
        /*0028*/ 	.byte	0x04, 0x17
        /*002a*/ 	.short	(.L_70 - .L_69)
.L_69:
        /*002c*/ 	.word	0x00000000
        /*0030*/ 	.short	0x0002
        /*0032*/ 	.short	0x0010
        /*0034*/ 	.byte	0x00, 0xf5, 0x21, 0x00


	//----- nvinfo : EIATTR_KPARAM_INFO
	.align		4
.L_70:
        /*0038*/ 	.byte	0x04, 0x17
        /*003a*/ 	.short	(.L_72 - .L_71)
.L_71:
        /*003c*/ 	.word	0x00000000
        /*0040*/ 	.short	0x0001
        /*0042*/ 	.short	0x0008
        /*0044*/ 	.byte	0x00, 0xf5, 0x21, 0x00


	//----- nvinfo : EIATTR_KPARAM_INFO
	.align		4
.L_72:
        /*0048*/ 	.byte	0x04, 0x17
        /*004a*/ 	.short	(.L_74 - .L_73)
.L_73:
        /*004c*/ 	.word	0x00000000
        /*0050*/ 	.short	0x0000
        /*0052*/ 	.short	0x0000
        /*0054*/ 	.byte	0x00, 0xf5, 0x21, 0x00


	//----- nvinfo : EIATTR_SPARSE_MMA_MASK
	.align		4
.L_74:
        /*0058*/ 	.byte	0x03, 0x50
        /*005a*/ 	.short	0x0000


	//----- nvinfo : EIATTR_MAXREG_COUNT
	.align		4
        /*005c*/ 	.byte	0x03, 0x1b
        /*005e*/ 	.short	0x00ff


	//----- nvinfo : EIATTR_NUM_BARRIERS
	.align		4
        /*0060*/ 	.byte	0x02, 0x4c
        /*0062*/ 	.byte	0x01
	.zero		1


	//----- nvinfo : EIATTR_MERCURY_ISA_VERSION
	.align		4
        /*0064*/ 	.byte	0x03, 0x5f
        /*0066*/ 	.short	0x0101


	//----- nvinfo : EIATTR_VRC_CTA_INIT_COUNT
	.align		4
        /*0068*/ 	.byte	0x02, 0x4a
	.zero		1
	.zero		1


	//----- nvinfo : EIATTR_EXIT_INSTR_OFFSETS
	.align		4
        /*006c*/ 	.byte	0x04, 0x1c
        /*006e*/ 	.short	(.L_76 - .L_75)


	//   ....[0]....
.L_75:
        /*0070*/ 	.word	0x00000bd0


	//   ....[1]....
        /*0074*/ 	.word	0x00000d10


	//----- nvinfo : EIATTR_CRS_STACK_SIZE
	.align		4
.L_76:
        /*0078*/ 	.byte	0x04, 0x1e
        /*007a*/ 	.short	(.L_78 - .L_77)
.L_77:
        /*007c*/ 	.word	0x00000000


	//----- nvinfo : EIATTR_CBANK_PARAM_SIZE
	.align		4
.L_78:
        /*0080*/ 	.byte	0x03, 0x19
        /*0082*/ 	.short	0x0020


	//----- nvinfo : EIATTR_PARAM_CBANK
	.align		4
        /*0084*/ 	.byte	0x04, 0x0a
        /*0086*/ 	.short	(.L_80 - .L_79)
	.align		4
.L_79:
        /*0088*/ 	.word	index@(.nv.constant0.compute_coupling_strength)
        /*008c*/ 	.short	0x0380
        /*008e*/ 	.short	0x0020


	//----- nvinfo : EIATTR_SW_WAR
	.align		4
.L_80:
        /*0090*/ 	.byte	0x04, 0x36
        /*0092*/ 	.short	(.L_82 - .L_81)
.L_81:
        /*0094*/ 	.word	0x00000008
.L_82:


//--------------------- .nv.info.transfer_entropy --------------------------
	.section	.nv.info.transfer_entropy,"",@"SHT_CUDA_INFO"
	.sectionflags	@""
	.align	4


	//----- nvinfo : EIATTR_CUDA_API_VERSION
	.align		4
        /*0000*/ 	.byte	0x04, 0x37
        /*0002*/ 	.short	(.L_84 - .L_83)
.L_83:
        /*0004*/ 	.word	0x00000082


	//----- nvinfo : EIATTR_KPARAM_INFO
	.align		4
.L_84:
        /*0008*/ 	.byte	0x04, 0x17
        /*000a*/ 	.short	(.L_86 - .L_85)
.L_85:
        /*000c*/ 	.word	0x00000000
        /*0010*/ 	.short	0x0004
        /*0012*/ 	.short	0x001c
        /*0014*/ 	.byte	0x00, 0xf0, 0x11, 0x00


	//----- nvinfo : EIATTR_KPARAM_INFO
	.align		4
.L_86:
        /*0018*/ 	.byte	0x04, 0x17
        /*001a*/ 	.short	(.L_88 - .L_87)
.L_87:
        /*001c*/ 	.word	0x00000000
        /*0020*/ 	.short	0x0003
        /*0022*/ 	.short	0x0018
        /*0024*/ 	.byte	0x00, 0xf0, 0x11, 0x00


	//----- nvinfo : EIATTR_KPARAM_INFO
	.align		4
.L_88:
        /*0028*/ 	.byte	0x04, 0x17
        /*002a*/ 	.short	(.L_90 - .L_89)
.L_89:
        /*002c*/ 	.word	0x00000000
        /*0030*/ 	.short	0x0002
        /*0032*/ 	.short	0x0010
        /*0034*/ 	.byte	0x00, 0xf5, 0x21, 0x00


	//----- nvinfo : EIATTR_KPARAM_INFO
	.align		4
.L_90:
        /*0038*/ 	.byte	0x04, 0x17
        /*003a*/ 	.short	(.L_92 - .L_91)
.L_91:
        /*003c*/ 	.word	0x00000000
        /*0040*/ 	.short	0x0001
        /*0042*/ 	.short	0x0008
        /*0044*/ 	.byte	0x00, 0xf5, 0x21, 0x00


	//----- nvinfo : EIATTR_KPARAM_INFO
	.align		4
.L_92:
        /*0048*/ 	.byte	0x04, 0x17
        /*004a*/ 	.short	(.L_94 - .L_93)
.L_93:
        /*004c*/ 	.word	0x00000000
        /*0050*/ 	.short	0x0000
        /*0052*/ 	.short	0x0000
        /*0054*/ 	.byte	0x00, 0xf5, 0x21, 0x00


	//----- nvinfo : EIATTR_SPARSE_MMA_MASK
	.align		4
.L_94:
        /*0058*/ 	.byte	0x03, 0x50
        /*005a*/ 	.short	0x0000


	//----- nvinfo : EIATTR_MAXREG_COUNT
	.align		4
        /*005c*/ 	.byte	0x03, 0x1b
        /*005e*/ 	.short	0x00ff


	//----- nvinfo : EIATTR_NUM_BARRIERS
	.align		4
        /*0060*/ 	.byte	0x02, 0x4c
        /*0062*/ 	.byte	0x01
	.zero		1


	//----- nvinfo : EIATTR_MERCURY_ISA_VERSION
	.align		4
        /*0064*/ 	.byte	0x03, 0x5f
        /*0066*/ 	.short	0x0101


	//----- nvinfo : EIATTR_VRC_CTA_INIT_COUNT
	.align		4
        /*0068*/ 	.byte	0x02, 0x4a
	.zero		1
	.zero		1


	//----- nvinfo : EIATTR_EXIT_INSTR_OFFSETS
	.align		4
        /*006c*/ 	.byte	0x04, 0x1c
        /*006e*/ 	.short	(.L_96 - .L_95)


	//   ....[0]....
.L_95:
        /*0070*/ 	.word	0x000004f0


	//   ....[1]....
        /*0074*/ 	.word	0x00000d90


	//----- nvinfo : EIATTR_CRS_STACK_SIZE
	.align		4
.L_96:
        /*0078*/ 	.byte	0x04, 0x1e
        /*007a*/ 	.short	(.L_98 - .L_97)
.L_97:
        /*007c*/ 	.word	0x00000000


	//----- nvinfo : EIATTR_CBANK_PARAM_SIZE
	.align		4
.L_98:
        /*0080*/ 	.byte	0x03, 0x19
        /*0082*/ 	.short	0x0020


	//----- nvinfo : EIATTR_PARAM_CBANK
	.align		4
        /*0084*/ 	.byte	0x04, 0x0a
        /*0086*/ 	.short	(.L_100 - .L_99)
	.align		4
.L_99:
        /*0088*/ 	.word	index@(.nv.constant0.transfer_entropy)
        /*008c*/ 	.short	0x0380
        /*008e*/ 	.short	0x0020


	//----- nvinfo : EIATTR_SW_WAR
	.align		4
.L_100:
        /*0090*/ 	.byte	0x04, 0x36
        /*0092*/ 	.short	(.L_102 - .L_101)
.L_101:
        /*0094*/ 	.word	0x00000008
.L_102:


//--------------------- .nv.info.kuramoto_order_parameter --------------------------
	.section	.nv.info.kuramoto_order_parameter,"",@"SHT_CUDA_INFO"
	.sectionflags	@""
	.align	4


	//----- nvinfo : EIATTR_CUDA_API_VERSION
	.align		4
        /*0000*/ 	.byte	0x04, 0x37
        /*0002*/ 	.short	(.L_104 - .L_103)
.L_103:
        /*0004*/ 	.word	0x00000082


	//----- nvinfo : EIATTR_KPARAM_INFO
	.align		4
.L_104:
        /*0008*/ 	.byte	0x04, 0x17
        /*000a*/ 	.short	(.L_106 - .L_105)
.L_105:
        /*000c*/ 	.word	0x00000000
        /*0010*/ 	.short	0x0003
        /*0012*/ 	.short	0x0018
        /*0014*/ 	.byte	0x00, 0xf0, 0x11, 0x00


	//----- nvinfo : EIATTR_KPARAM_INFO
	.align		4
.L_106:
        /*0018*/ 	.byte	0x04, 0x17
        /*001a*/ 	.short	(.L_108 - .L_107)
.L_107:
        /*001c*/ 	.word	0x00000000
        /*0020*/ 	.short	0x0002
        /*0022*/ 	.short	0x0010
        /*0024*/ 	.byte	0x00, 0xf5, 0x21, 0x00


	//----- nvinfo : EIATTR_KPARAM_INFO
	.align		4
.L_108:
        /*0028*/ 	.byte	0x04, 0x17
        /*002a*/ 	.short	(.L_110 - .L_109)
.L_109:
        /*002c*/ 	.word	0x00000000
        /*0030*/ 	.short	0x0001
        /*0032*/ 	.short	0x0008
        /*0034*/ 	.byte	0x00, 0xf5, 0x21, 0x00


	//----- nvinfo : EIATTR_KPARAM_INFO
	.align		4
.L_110:
        /*0038*/ 	.byte	0x04, 0x17
        /*003a*/ 	.short	(.L_112 - .L_111)
.L_111:
        /*003c*/ 	.word	0x00000000
        /*0040*/ 	.short	0x0000
        /*0042*/ 	.short	0x0000
        /*0044*/ 	.byte	0x00, 0xf5, 0x21, 0x00


	//----- nvinfo : EIATTR_SPARSE_MMA_MASK
	.align		4
.L_112:
        /*0048*/ 	.byte	0x03, 0x50
        /*004a*/ 	.short	0x0000


	//----- nvinfo : EIATTR_MAXREG_COUNT
	.align		4
        /*004c*/ 	.byte	0x03, 0x1b
        /*004e*/ 	.short	0x00ff


	//----- nvinfo : EIATTR_NUM_BARRIERS
	.align		4
        /*0050*/ 	.byte	0x02, 0x4c
        /*0052*/ 	.byte	0x01
	.zero		1


	//----- nvinfo : EIATTR_MERCURY_ISA_VERSION
	.align		4
        /*0054*/ 	.byte	0x03, 0x5f
        /*0056*/ 	.short	0x0101


	//----- nvinfo : EIATTR_VRC_CTA_INIT_COUNT
	.align		4
        /*0058*/ 	.byte	0x02, 0x4a
	.zero		1
	.zero		1


	//----- nvinfo : EIATTR_EXIT_INSTR_OFFSETS
	.align		4
        /*005c*/ 	.byte	0x04, 0x1c
        /*005e*/ 	.short	(.L_114 - .L_113)


	//   ....[0]....
.L_113:
        /*0060*/ 	.word	0x00001250


	//   ....[1]....
        /*0064*/ 	.word	0x00001810


	//----- nvinfo : EIATTR_CRS_STACK_SIZE
	.align		4
.L_114:
        /*0068*/ 	.byte	0x04, 0x1e
        /*006a*/ 	.short	(.L_116 - .L_115)
.L_115:
        /*006c*/ 	.word	0x00000000


	//----- nvinfo : EIATTR_CBANK_PARAM_SIZE
	.align		4
.L_116:
        /*0070*/ 	.byte	0x03, 0x19
        /*0072*/ 	.short	0x001c


	//----- nvinfo : EIATTR_PARAM_CBANK
	.align		4
        /*0074*/ 	.byte	0x04, 0x0a
        /*0076*/ 	.short	(.L_118 - .L_117)
	.align		4
.L_117:
        /*0078*/ 	.word	index@(.nv.constant0.kuramoto_order_parameter)
        /*007c*/ 	.short	0x0380
        /*007e*/ 	.short	0x001c


	//----- nvinfo : EIATTR_SW_WAR
	.align		4
.L_118:
        /*0080*/ 	.byte	0x04, 0x36
        /*0082*/ 	.short	(.L_120 - .L_119)
.L_119:
        /*0084*/ 	.word	0x00000008
.L_120:


//--------------------- .nv.info.kuramoto_step    --------------------------
	.section	.nv.info.kuramoto_step,"",@"SHT_CUDA_INFO"
	.sectionflags	@""
	.align	4


	//----- nvinfo : EIATTR_CUDA_API_VERSION
	.align		4
        /*0000*/ 	.byte	0x04, 0x37
        /*0002*/ 	.short	(.L_122 - .L_121)
.L_121:
        /*0004*/ 	.word	0x00000082


	//----- nvinfo : EIATTR_KPARAM_INFO
	.align		4
.L_122:
        /*0008*/ 	.byte	0x04, 0x17
        /*000a*/ 	.short	(.L_124 - .L_123)
.L_123:
        /*000c*/ 	.word	0x00000000
        /*0010*/ 	.short	0x0006
        /*0012*/ 	.short	0x0028
        /*0014*/ 	.byte	0x00, 0xf0, 0x11, 0x00


	//----- nvinfo : EIATTR_KPARAM_INFO
	.align		4
.L_124:
        /*0018*/ 	.byte	0x04, 0x17
        /*001a*/ 	.short	(.L_126 - .L_125)
.L_125:
        /*001c*/ 	.word	0x00000000
        /*0020*/ 	.short	0x0005
        /*0022*/ 	.short	0x0024
        /*0024*/ 	.byte	0x00, 0xf0, 0x11, 0x00


	//----- nvinfo : EIATTR_KPARAM_INFO
	.align		4
.L_126:
        /*0028*/ 	.byte	0x04, 0x17
        /*002a*/ 	.short	(.L_128 - .L_127)
.L_127:
        /*002c*/ 	.word	0x00000000
        /*0030*/ 	.short	0x0004
        /*0032*/ 	.short	0x0020
        /*0034*/ 	.byte	0x00, 0xf0, 0x11, 0x00


	//----- nvinfo : EIATTR_KPARAM_INFO
	.align		4
.L_128:
        /*0038*/ 	.byte	0x04, 0x17
        /*003a*/ 	.short	(.L_130 - .L_129)
.L_129:
        /*003c*/ 	.word	0x00000000
        /*0040*/ 	.short	0x0003
        /*0042*/ 	.short	0x0018
        /*0044*/ 	.byte	0x00, 0xf5, 0x21, 0x00


	//----- nvinfo : EIATTR_KPARAM_INFO
	.align		4
.L_130:
        /*0048*/ 	.byte	0x04, 0x17
        /*004a*/ 	.short	(.L_132 - .L_131)
.L_131:
        /*004c*/ 	.word	0x00000000
        /*0050*/ 	.short	0x0002
        /*0052*/ 	.short	0x0010
        /*0054*/ 	.byte	0x00, 0xf5, 0x21, 0x00


	//----- nvinfo : EIATTR_KPARAM_INFO
	.align		4
.L_132:
        /*0058*/ 	.byte	0x04, 0x17
        /*005a*/ 	.short	(.L_134 - .L_133)
.L_133:
        /*005c*/ 	.word	0x00000000
        /*0060*/ 	.short	0x0001
        /*0062*/ 	.short	0x0008
        /*0064*/ 	.byte	0x00, 0xf5, 0x21, 0x00


	//----- nvinfo : EIATTR_KPARAM_INFO
	.align		4
.L_134:
        /*0068*/ 	.byte	0x04, 0x17
        /*006a*/ 	.short	(.L_136 - .L_135)
.L_135:
        /*006c*/ 	.word	0x00000000
        /*0070*/ 	.short	0x0000
        /*0072*/ 	.short	0x0000
        /*0074*/ 	.byte	0x00, 0xf5, 0x21, 0x00


	//----- nvinfo : EIATTR_SPARSE_MMA_MASK
	.align		4
.L_136:
        /*0078*/ 	.byte	0x03, 0x50
        /*007a*/ 	.short	0x0000


	//----- nvinfo : EIATTR_MAXREG_COUNT
	.align		4
        /*007c*/ 	.byte	0x03, 0x1b
        /*007e*/ 	.short	0x00ff


	//----- nvinfo : EIATTR_MERCURY_ISA_VERSION
	.align		4
        /*0080*/ 	.byte	0x03, 0x5f
        /*0082*/ 	.short	0x0101


	//----- nvinfo : EIATTR_VRC_CTA_INIT_COUNT
	.align		4
        /*0084*/ 	.byte	0x02, 0x4a
	.zero		1
	.zero		1


	//----- nvinfo : EIATTR_EXIT_INSTR_OFFSETS
	.align		4
        /*0088*/ 	.byte	0x04, 0x1c
        /*008a*/ 	.short	(.L_138 - .L_137)


	//   ....[0]....
.L_137:
        /*008c*/ 	.word	0x00000070


	//   ....[1]....
        /*0090*/ 	.word	0x00000c60


	//   ....[2]....
        /*0094*/ 	.word	0x00000d20


	//----- nvinfo : EIATTR_CRS_STACK_SIZE
	.align		4
.L_138:
        /*0098*/ 	.byte	0x04, 0x1e
        /*009a*/ 	.short	(.L_140 - .L_139)
.L_139:
        /*009c*/ 	.word	0x00000000


	//----- nvinfo : EIATTR_CBANK_PARAM_SIZE
	.align		4
.L_140:
        /*00a0*/ 	.byte	0x03, 0x19
        /*00a2*/ 	.short	0x002c


	//----- nvinfo : EIATTR_PARAM_CBANK
	.align		4
        /*00a4*/ 	.byte	0x04, 0x0a
        /*00a6*/ 	.short	(.L_142 - .L_141)
	.align		4
.L_141:
        /*00a8*/ 	.word	index@(.nv.constant0.kuramoto_step)
        /*00ac*/ 	.short	0x0380
        /*00ae*/ 	.short	0x002c


	//----- nvinfo : EIATTR_SW_WAR
	.align		4
.L_142:
        /*00b0*/ 	.byte	0x04, 0x36
        /*00b2*/ 	.short	(.L_144 - .L_143)
.L_143:
        /*00b4*/ 	.word	0x00000008
.L_144:


//--------------------- .nv.callgraph             --------------------------
	.section	.nv.callgraph,"",@"SHT_CUDA_CALLGRAPH"
	.align	4
	.sectionentsize	8
	.align		4
        /*0000*/ 	.word	0x00000000
	.align		4
        /*0004*/ 	.word	0xffffffff
	.align		4
        /*0008*/ 	.word	0x00000000
	.align		4
        /*000c*/ 	.word	0xfffffffe
	.align		4
        /*0010*/ 	.word	0x00000000
	.align		4
        /*0014*/ 	.word	0xfffffffd
	.align		4
        /*0018*/ 	.word	0x00000000
	.align		4
        /*001c*/ 	.word	0xfffffffc


//--------------------- .nv.constant4             --------------------------
	.section	.nv.constant4,"a",@progbits
	.align	8
	.align		8
.nv.constant4:
        /*0000*/ 	.dword	__cudart_i2opi_f


//--------------------- .text.build_coupling_matrix --------------------------
	.section	.text.build_coupling_matrix,"ax",@progbits
	.align	128
        .global         build_coupling_matrix
        .type           build_coupling_matrix,@function
        .size           build_coupling_matrix,(.L_x_118 - build_coupling_matrix)
        .other          build_coupling_matrix,@"STO_CUDA_ENTRY STV_DEFAULT"
build_coupling_matrix:
.text.build_coupling_matrix:
[----:B------:R-:W-:Y:S01]  /*0000*/  LDC R1, c[0x0][0x37c] ;  /* 0x0000df00ff017b82 */ /* 0x000fe20000000800 */
[----:B------:R-:W0:Y:S07]  /*0010*/  S2R R3, SR_TID.Y ;  /* 0x0000000000037919 */ /* 0x000e2e0000002200 */
[----:B------:R-:W0:Y:S01]  /*0020*/  S2UR UR4, SR_CTAID.Y ;  /* 0x00000000000479c3 */ /* 0x000e220000002600 */
[----:B------:R-:W1:Y:S01]  /*0030*/  LDCU UR10, c[0x0][0x398] ;  /* 0x00007300ff0a77ac */ /* 0x000e620008000800 */
[----:B------:R-:W2:Y:S06]  /*0040*/  S2R R5, SR_TID.X ;  /* 0x0000000000057919 */ /* 0x000eac0000002100 */
[----:B------:R-:W0:Y:S08]  /*0050*/  LDC R2, c[0x0][0x364] ;  /* 0x0000d900ff027b82 */ /* 0x000e300000000800 */
[----:B------:R-:W2:Y:S08]  /*0060*/  S2UR UR5, SR_CTAID.X ;  /* 0x00000000000579c3 */ /* 0x000eb00000002500 */
[----:B------:R-:W2:Y:S01]  /*0070*/  LDC R0, c[0x0][0x360] ;  /* 0x0000d800ff007b82 */ /* 0x000ea20000000800 */
[----:B0-----:R-:W-:-:S02]  /*0080*/  IMAD R2, R2, UR4, R3 ;  /* 0x0000000402027c24 */ /* 0x001fc4000f8e0203 */
[----:B--2---:R-:W-:-:S05]  /*0090*/  IMAD R3, R0, UR5, R5 ;  /* 0x0000000500037c24 */ /* 0x004fca000f8e0205 */
[----:B------:R-:W-:-:S04]  /*00a0*/  VIMNMX.U32 R0, PT, PT, R2, R3, !PT ;  /* 0x0000000302007248 */ /* 0x000fc80007fe0000 */
[----:B-1----:R-:W-:-:S13]  /*00b0*/  ISETP.GE.U32.AND P0, PT, R0, UR10, PT ;  /* 0x0000000a00007c0c */ /* 0x002fda000bf06070 */
[----:B------:R-:W-:Y:S05]  /*00c0*/  @P0 EXIT ;  /* 0x000000000000094d */ /* 0x000fea0003800000 */
[----:B------:R-:W0:Y:S01]  /*00d0*/  LDCU UR11, c[0x0][0x39c] ;  /* 0x00007380ff0b77ac */ /* 0x000e220008000800 */
[----:B------:R-:W1:Y:S01]  /*00e0*/  LDCU.64 UR6, c[0x0][0x358] ;  /* 0x00006b00ff0677ac */ /* 0x000e620008000a00 */
[----:B0-----:R-:W-:Y:S02]  /*00f0*/  ISETP.GE.U32.AND P0, PT, R2, UR11, PT ;  /* 0x0000000b02007c0c */ /* 0x001fe4000bf06070 */
[----:B------:R-:W-:-:S11]  /*0100*/  ISETP.GE.U32.AND P5, PT, R3, UR11, PT ;  /* 0x0000000b03007c0c */ /* 0x000fd6000bfa6070 */
[----:B------:R-:W0:Y:S08]  /*0110*/  @!P0 LDC.64 R4, c[0x0][0x380] ;  /* 0x0000e000ff048b82 */ /* 0x000e300000000a00 */
[----:B------:R-:W2:Y:S08]  /*0120*/  @!P5 LDC.64 R8, c[0x0][0x380] ;  /* 0x0000e000ff08db82 */ /* 0x000eb00000000a00 */
[----:B------:R-:W3:Y:S01]  /*0130*/  @P0 LDC.64 R6, c[0x0][0x388] ;  /* 0x0000e200ff060b82 */ /* 0x000ee20000000a00 */
[----:B0-----:R-:W-:-:S07]  /*0140*/  @!P0 IMAD.WIDE.U32 R4, R2, 0x4, R4 ;  /* 0x0000000402048825 */ /* 0x001fce00078e0004 */
[----:B------:R-:W0:Y:S01]  /*0150*/  @P5 LDC.64 R10, c[0x0][0x388] ;  /* 0x0000e200ff0a5b82 */ /* 0x000e220000000a00 */
[----:B-1----:R-:W4:Y:S01]  /*0160*/  @!P0 LDG.E R0, desc[UR6][R4.64] ;  /* 0x0000000604008981 */ /* 0x002f22000c1e1900 */
[----:B--2---:R-:W-:-:S05]  /*0170*/  @!P5 IMAD.WIDE.U32 R8, R3, 0x4, R8 ;  /* 0x000000040308d825 */ /* 0x004fca00078e0008 */
[----:B------:R-:W4:Y:S01]  /*0180*/  @!P5 LDG.E R15, desc[UR6][R8.64] ;  /* 0x00000006080fd981 */ /* 0x000f22000c1e1900 */
[----:B------:R-:W-:Y:S02]  /*0190*/  @P0 VIADD R13, R2, -UR11 ;  /* 0x8000000b020d0c36 */ /* 0x000fe40008000000 */
[----:B------:R-:W-:Y:S02]  /*01a0*/  @P5 VIADD R17, R3, -UR11 ;  /* 0x8000000b03115c36 */ /* 0x000fe40008000000 */
[----:B---3--:R-:W-:-:S04]  /*01b0*/  @P0 IMAD.WIDE.U32 R6, R13, 0x4, R6 ;  /* 0x000000040d060825 */ /* 0x008fc800078e0006 */
[----:B0-----:R-:W-:Y:S01]  /*01c0*/  @P5 IMAD.WIDE.U32 R10, R17, 0x4, R10 ;  /* 0x00000004110a5825 */ /* 0x001fe200078e000a */
[----:B------:R-:W4:Y:S04]  /*01d0*/  @P0 LDG.E R0, desc[UR6][R6.64] ;  /* 0x0000000606000981 */ /* 0x000f28000c1e1900 */
[----:B------:R-:W4:Y:S01]  /*01e0*/  @P5 LDG.E R15, desc[UR6][R10.64] ;  /* 0x000000060a0f5981 */ /* 0x000f22000c1e1900 */
[----:B------:R-:W-:Y:S01]  /*01f0*/  BSSY.RECONVERGENT B0, `(.L_x_0) ;  /* 0x000006c000007945 */ /* 0x000fe20003800200 */
[----:B----4-:R-:W-:-:S04]  /*0200*/  FADD R0, -R15, R0 ;  /* 0x000000000f007221 */ /* 0x010fc80000000100 */
[----:B------:R-:W-:-:S04]  /*0210*/  FMUL R4, R0, 0.63661974668502807617 ;  /* 0x3f22f98300047820 */ /* 0x000fc80000400000 */
[----:B------:R-:W0:Y:S01]  /*0220*/  F2I.NTZ R9, R4 ;  /* 0x0000000400097305 */ /* 0x000e220000203100 */
[----:B------:R-:W-:Y:S02]  /*0230*/  FSETP.GE.AND P0, PT, |R0|, 105615, PT ;  /* 0x47ce47800000780b */ /* 0x000fe40003f06200 */
[----:B0-----:R-:W-:-:S05]  /*0240*/  I2FP.F32.S32 R5, R9 ;  /* 0x0000000900057245 */ /* 0x001fca0000201400 */
[----:B------:R-:W-:-:S04]  /*0250*/  FFMA R8, R5, -1.5707962512969970703, R0 ;  /* 0xbfc90fda05087823 */ /* 0x000fc80000000000 */
[----:B------:R-:W-:-:S04]  /*0260*/  FFMA R8, R5, -7.5497894158615963534e-08, R8 ;  /* 0xb3a2216805087823 */ /* 0x000fc80000000008 */
[----:B------:R-:W-:Y:S01]  /*0270*/  FFMA R8, R5, -5.3903029534742383927e-15, R8 ;  /* 0xa7c234c505087823 */ /* 0x000fe20000000008 */
[----:B------:R-:W-:Y:S06]  /*0280*/  @!P0 BRA `(.L_x_1) ;  /* 0x0000000400888947 */ /* 0x000fec0003800000 */
[----:B------:R-:W-:-:S13]  /*0290*/  FSETP.NEU.AND P0, PT, |R0|, +INF , PT ;  /* 0x7f8000000000780b */ /* 0x000fda0003f0d200 */
[----:B------:R-:W-:Y:S01]  /*02a0*/  @!P0 FMUL R8, RZ, R0 ;  /* 0x00000000ff088220 */ /* 0x000fe20000400000 */
[----:B------:R-:W-:Y:S01]  /*02b0*/  @!P0 IMAD.MOV.U32 R9, RZ, RZ, RZ ;  /* 0x000000ffff098224 */ /* 0x000fe200078e00ff */
[----:B------:R-:W-:Y:S06]  /*02c0*/  @!P0 BRA `(.L_x_1) ;  /* 0x0000000400788947 */ /* 0x000fec0003800000 */
[----:B------:R-:W-:Y:S02]  /*02d0*/  IMAD.SHL.U32 R5, R0, 0x100, RZ ;  /* 0x0000010000057824 */ /* 0x000fe400078e00ff */
[----:B------:R-:W-:Y:S02]  /*02e0*/  HFMA2 R4, -RZ, RZ, 0, 0 ;  /* 0x00000000ff047431 */ /* 0x000fe400000001ff */
[----:B------:R-:W-:Y:S01]  /*02f0*/  IMAD.MOV.U32 R17, RZ, RZ, RZ ;  /* 0x000000ffff117224 */ /* 0x000fe200078e00ff */
[----:B------:R-:W0:Y:S01]  /*0300*/  LDCU.64 UR8, c[0x4][URZ] ;  /* 0x01000000ff0877ac */ /* 0x000e220008000a00 */
[----:B------:R-:W-:Y:S01]  /*0310*/  LOP3.LUT R11, R5, 0x80000000, RZ, 0xfc, !PT ;  /* 0x80000000050b7812 */ /* 0x000fe200078efcff */
[----:B------:R-:W-:Y:S01]  /*0320*/  UMOV UR5, URZ ;  /* 0x000000ff00057c82 */ /* 0x000fe20008000000 */
[----:B------:R-:W-:-:S05]  /*0330*/  UMOV UR4, URZ ;  /* 0x000000ff00047c82 */ /* 0x000fca0008000000 */
.L_x_2:
[----:B0-----:R-:W-:Y:S02]  /*0340*/  IMAD.U32 R8, RZ, RZ, UR8 ;  /* 0x00000008ff087e24 */ /* 0x001fe4000f8e00ff */
[----:B------:R-:W-:-:S05]  /*0350*/  IMAD.U32 R9, RZ, RZ, UR9 ;  /* 0x00000009ff097e24 */ /* 0x000fca000f8e00ff */
[----:B------:R-:W2:Y:S01]  /*0360*/  LDG.E.CONSTANT R6, desc[UR6][R8.64] ;  /* 0x0000000608067981 */ /* 0x000ea2000c1e9900 */
[----:B------:R-:W-:Y:S01]  /*0370*/  UIADD3 UR4, UPT, UPT, UR4, 0x1, URZ ;  /* 0x0000000104047890 */ /* 0x000fe2000fffe0ff */
[C---:B------:R-:W-:Y:S01]  /*0380*/  ISETP.EQ.AND P0, PT, R17.reuse, RZ, PT ;  /* 0x000000ff1100720c */ /* 0x040fe20003f02270 */
[----:B------:R-:W-:Y:S01]  /*0390*/  UIADD3 UR8, UP1, UPT, UR8, 0x4, URZ ;  /* 0x0000000408087890 */ /* 0x000fe2000ff3e0ff */
[C---:B------:R-:W-:Y:S01]  /*03a0*/  ISETP.EQ.AND P1, PT, R17.reuse, 0x4, PT ;  /* 0x000000041100780c */ /* 0x040fe20003f22270 */
[----:B------:R-:W-:Y:S01]  /*03b0*/  UISETP.NE.AND UP0, UPT, UR4, 0x6, UPT ;  /* 0x000000060400788c */ /* 0x000fe2000bf05270 */
[C---:B------:R-:W-:Y:S01]  /*03c0*/  ISETP.EQ.AND P3, PT, R17.reuse, 0xc, PT ;  /* 0x0000000c1100780c */ /* 0x040fe20003f62270 */
[----:B------:R-:W-:Y:S01]  /*03d0*/  UIADD3.X UR9, UPT, UPT, URZ, UR9, URZ, UP1, !UPT ;  /* 0x00000009ff097290 */ /* 0x000fe20008ffe4ff */
[C---:B------:R-:W-:Y:S02]  /*03e0*/  ISETP.EQ.AND P4, PT, R17.reuse, 0x10, PT ;  /* 0x000000101100780c */ /* 0x040fe40003f82270 */
[----:B------:R-:W-:Y:S01]  /*03f0*/  ISETP.EQ.AND P6, PT, R17, 0x14, PT ;  /* 0x000000141100780c */ /* 0x000fe20003fc2270 */
[----:B--2---:R-:W-:-:S03]  /*0400*/  IMAD.WIDE.U32 R6, R6, R11, RZ ;  /* 0x0000000b06067225 */ /* 0x004fc600078e00ff */
[----:B------:R-:W-:-:S04]  /*0410*/  IADD3 R5, P2, PT, R6, R4, RZ ;  /* 0x0000000406057210 */ /* 0x000fc80007f5e0ff */
[----:B------:R-:W-:Y:S01]  /*0420*/  IADD3.X R4, PT, PT, R7, UR5, RZ, P2, !PT ;  /* 0x0000000507047c10 */ /* 0x000fe200097fe4ff */
[--C-:B------:R-:W-:Y:S01]  /*0430*/  @P0 IMAD.MOV.U32 R10, RZ, RZ, R5.reuse ;  /* 0x000000ffff0a0224 */ /* 0x100fe200078e0005 */
[C---:B------:R-:W-:Y:S01]  /*0440*/  ISETP.EQ.AND P2, PT, R17.reuse, 0x8, PT ;  /* 0x000000081100780c */ /* 0x040fe20003f42270 */
[--C-:B------:R-:W-:Y:S01]  /*0450*/  @P3 IMAD.MOV.U32 R14, RZ, RZ, R5.reuse ;  /* 0x000000ffff0e3224 */ /* 0x100fe200078e0005 */
[----:B------:R-:W-:Y:S01]  /*0460*/  @P1 MOV R12, R5 ;  /* 0x00000005000c1202 */ /* 0x000fe20000000f00 */
[--C-:B------:R-:W-:Y:S01]  /*0470*/  @P4 IMAD.MOV.U32 R15, RZ, RZ, R5.reuse ;  /* 0x000000ffff0f4224 */ /* 0x100fe200078e0005 */
[----:B------:R-:W-:Y:S01]  /*0480*/  IADD3 R17, PT, PT, R17, 0x4, RZ ;  /* 0x0000000411117810 */ /* 0x000fe20007ffe0ff */
[----:B------:R-:W-:-:S08]  /*0490*/  @P6 IMAD.MOV.U32 R16, RZ, RZ, R5 ;  /* 0x000000ffff106224 */ /* 0x000fd000078e0005 */
[----:B------:R-:W-:Y:S01]  /*04a0*/  @P2 IMAD.MOV.U32 R13, RZ, RZ, R5 ;  /* 0x000000ffff0d2224 */ /* 0x000fe200078e0005 */
[----:B------:R-:W-:Y:S06]  /*04b0*/  BRA.U UP0, `(.L_x_2) ;  /* 0xfffffffd00a07547 */ /* 0x000fec000b83ffff */
[----:B------:R-:W-:Y:S01]  /*04c0*/  SHF.R.U32.HI R5, RZ, 0x17, R0 ;  /* 0x00000017ff057819 */ /* 0x000fe20000011600 */
[----:B------:R-:W-:Y:S03]  /*04d0*/  BSSY.RECONVERGENT B1, `(.L_x_3) ;  /* 0x000002b000017945 */ /* 0x000fe60003800200 */
[----:B------:R-:W-:-:S05]  /*04e0*/  LOP3.LUT R6, R5, 0xe0, RZ, 0xc0, !PT ;  /* 0x000000e005067812 */ /* 0x000fca00078ec0ff */
[----:B------:R-:W-:-:S05]  /*04f0*/  VIADD R6, R6, 0xffffff80 ;  /* 0xffffff8006067836 */ /* 0x000fca0000000000 */
[----:B------:R-:W-:-:S05]  /*0500*/  SHF.R.U32.HI R6, RZ, 0x5, R6 ;  /* 0x00000005ff067819 */ /* 0x000fca0000011606 */
[----:B------:R-:W-:-:S05]  /*0510*/  IMAD.U32 R9, R6, -0x4, RZ ;  /* 0xfffffffc06097824 */ /* 0x000fca00078e00ff */
[C---:B------:R-:W-:Y:S02]  /*0520*/  ISETP.EQ.AND P0, PT, R9.reuse, -0x18, PT ;  /* 0xffffffe80900780c */ /* 0x040fe40003f02270 */
[C---:B------:R-:W-:Y:S02]  /*0530*/  ISETP.EQ.AND P6, PT, R9.reuse, -0x14, PT ;  /* 0xffffffec0900780c */ /* 0x040fe40003fc2270 */
[C---:B------:R-:W-:Y:S02]  /*0540*/  ISETP.EQ.AND P4, PT, R9.reuse, -0x10, PT ;  /* 0xfffffff00900780c */ /* 0x040fe40003f82270 */
[C---:B------:R-:W-:Y:S02]  /*0550*/  ISETP.EQ.AND P3, PT, R9.reuse, -0xc, PT ;  /* 0xfffffff40900780c */ /* 0x040fe40003f62270 */
[C---:B------:R-:W-:Y:S02]  /*0560*/  ISETP.EQ.AND P2, PT, R9.reuse, -0x8, PT ;  /* 0xfffffff80900780c */ /* 0x040fe40003f42270 */
[----:B------:R-:W-:-:S03]  /*0570*/  ISETP.EQ.AND P1, PT, R9, -0x4, PT ;  /* 0xfffffffc0900780c */ /* 0x000fc60003f22270 */
[--C-:B------:R-:W-:Y:S01]  /*0580*/  @P0 IMAD.MOV.U32 R6, RZ, RZ, R10.reuse ;  /* 0x000000ffff060224 */ /* 0x100fe200078e000a */
[C---:B------:R-:W-:Y:S01]  /*0590*/  ISETP.EQ.AND P0, PT, R9.reuse, RZ, PT ;  /* 0x000000ff0900720c */ /* 0x040fe20003f02270 */
[----:B------:R-:W-:Y:S01]  /*05a0*/  @P6 IMAD.MOV.U32 R7, RZ, RZ, R10 ;  /* 0x000000ffff076224 */ /* 0x000fe200078e000a */
[----:B------:R-:W-:Y:S01]  /*05b0*/  @P6 MOV R6, R12 ;  /* 0x0000000c00066202 */ /* 0x000fe20000000f00 */
[----:B------:R-:W-:Y:S01]  /*05c0*/  @P4 IMAD.MOV.U32 R7, RZ, RZ, R12 ;  /* 0x000000ffff074224 */ /* 0x000fe200078e000c */
[----:B------:R-:W-:Y:S01]  /*05d0*/  ISETP.EQ.AND P6, PT, R9, 0x4, PT ;  /* 0x000000040900780c */ /* 0x000fe20003fc2270 */
[--C-:B------:R-:W-:Y:S02]  /*05e0*/  @P3 IMAD.MOV.U32 R7, RZ, RZ, R13.reuse ;  /* 0x000000ffff073224 */ /* 0x100fe400078e000d */
[----:B------:R-:W-:Y:S01]  /*05f0*/  @P2 MOV R7, R14 ;  /* 0x0000000e00072202 */ /* 0x000fe20000000f00 */
[----:B------:R-:W-:Y:S01]  /*0600*/  @P4 IMAD.MOV.U32 R6, RZ, RZ, R13 ;  /* 0x000000ffff064224 */ /* 0x000fe200078e000d */
[----:B------:R-:W-:Y:S01]  /*0610*/  P2R R8, PR, RZ, 0x40 ;  /* 0x00000040ff087803 */ /* 0x000fe20000000000 */
[----:B------:R-:W-:-:S02]  /*0620*/  @P1 IMAD.MOV.U32 R7, RZ, RZ, R15 ;  /* 0x000000ffff071224 */ /* 0x000fc400078e000f */
[----:B------:R-:W-:Y:S01]  /*0630*/  @P3 IMAD.MOV.U32 R6, RZ, RZ, R14 ;  /* 0x000000ffff063224 */ /* 0x000fe200078e000e */
[----:B------:R-:W-:Y:S01]  /*0640*/  @P0 MOV R7, R16 ;  /* 0x0000001000070202 */ /* 0x000fe20000000f00 */
[----:B------:R-:W-:Y:S02]  /*0650*/  @P2 IMAD.MOV.U32 R6, RZ, RZ, R15 ;  /* 0x000000ffff062224 */ /* 0x000fe400078e000f */
[----:B------:R-:W-:Y:S02]  /*0660*/  @P1 IMAD.MOV.U32 R6, RZ, RZ, R16 ;  /* 0x000000ffff061224 */ /* 0x000fe400078e0010 */
[--C-:B------:R-:W-:Y:S01]  /*0670*/  @P6 IMAD.MOV.U32 R7, RZ, RZ, R4.reuse ;  /* 0x000000ffff076224 */ /* 0x100fe200078e0004 */
[----:B------:R-:W-:Y:S01]  /*0680*/  LOP3.LUT P6, RZ, R5, 0x1f, RZ, 0xc0, !PT ;  /* 0x0000001f05ff7812 */ /* 0x000fe200078cc0ff */
[----:B------:R-:W-:-:S04]  /*0690*/  @P0 IMAD.MOV.U32 R6, RZ, RZ, R4 ;  /* 0x000000ffff060224 */ /* 0x000fc800078e0004 */
[----:B------:R-:W-:-:S08]  /*06a0*/  IMAD.MOV.U32 R8, RZ, RZ, R6 ;  /* 0x000000ffff087224 */ /* 0x000fd000078e0006 */
[----:B------:R-:W-:Y:S05]  /*06b0*/  @!P6 BRA `(.L_x_4) ;  /* 0x000000000030e947 */ /* 0x000fea0003800000 */
[----:B------:R-:W-:Y:S01]  /*06c0*/  @P4 MOV R6, R10 ;  /* 0x0000000a00064202 */ /* 0x000fe20000000f00 */
[----:B------:R-:W-:Y:S01]  /*06d0*/  @P3 IMAD.MOV.U32 R6, RZ, RZ, R12 ;  /* 0x000000ffff063224 */ /* 0x000fe200078e000c */
[C---:B------:R-:W-:Y:S01]  /*06e0*/  ISETP.EQ.AND P6, PT, R9.reuse, 0x4, PT ;  /* 0x000000040900780c */ /* 0x040fe20003fc2270 */
[----:B------:R-:W-:Y:S01]  /*06f0*/  @P2 IMAD.MOV.U32 R6, RZ, RZ, R13 ;  /* 0x000000ffff062224 */ /* 0x000fe200078e000d */
[----:B------:R-:W-:Y:S01]  /*0700*/  ISETP.EQ.AND P2, PT, R9, 0x8, PT ;  /* 0x000000080900780c */ /* 0x000fe20003f42270 */
[----:B------:R-:W-:Y:S01]  /*0710*/  @P1 IMAD.MOV.U32 R6, RZ, RZ, R14 ;  /* 0x000000ffff061224 */ /* 0x000fe200078e000e */
[----:B------:R-:W-:Y:S02]  /*0720*/  @P0 MOV R6, R15 ;  /* 0x0000000f00060202 */ /* 0x000fe40000000f00 */
[----:B------:R-:W-:-:S04]  /*0730*/  LOP3.LUT R5, R5, 0x1f, RZ, 0xc0, !PT ;  /* 0x0000001f05057812 */ /* 0x000fc800078ec0ff */
[----:B------:R-:W-:-:S03]  /*0740*/  SHF.L.W.U32.HI R8, R7, R5, R8 ;  /* 0x0000000507087219 */ /* 0x000fc60000010e08 */
[----:B------:R-:W-:Y:S02]  /*0750*/  @P6 IMAD.MOV.U32 R6, RZ, RZ, R16 ;  /* 0x000000ffff066224 */ /* 0x000fe400078e0010 */
[----:B------:R-:W-:-:S05]  /*0760*/  @P2 IMAD.MOV.U32 R6, RZ, RZ, R4 ;  /* 0x000000ffff062224 */ /* 0x000fca00078e0004 */
[----:B------:R-:W-:-:S07]  /*0770*/  SHF.L.W.U32.HI R7, R6, R5, R7 ;  /* 0x0000000506077219 */ /* 0x000fce0000010e07 */
.L_x_4:
[----:B------:R-:W-:Y:S05]  /*0780*/  BSYNC.RECONVERGENT B1 ;  /* 0x0000000000017941 */ /* 0x000fea0003800200 */
.L_x_3:
[C---:B------:R-:W-:Y:S01]  /*0790*/  SHF.L.W.U32.HI R9, R7.reuse, 0x2, R8 ;  /* 0x0000000207097819 */ /* 0x040fe20000010e08 */
[----:B------:R-:W-:Y:S01]  /*07a0*/  IMAD.SHL.U32 R7, R7, 0x4, RZ ;  /* 0x0000000407077824 */ /* 0x000fe200078e00ff */
[----:B------:R-:W-:Y:S01]  /*07b0*/  UMOV UR4, 0x54442d19 ;  /* 0x54442d1900047882 */ /* 0x000fe20000000000 */
[----:B------:R-:W-:Y:S01]  /*07c0*/  UMOV UR5, 0x3bf921fb ;  /* 0x3bf921fb00057882 */ /* 0x000fe20000000000 */
[----:B------:R-:W-:Y:S02]  /*07d0*/  SHF.R.S32.HI R4, RZ, 0x1f, R9 ;  /* 0x0000001fff047819 */ /* 0x000fe40000011409 */
[----:B------:R-:W-:Y:S02]  /*07e0*/  ISETP.GE.AND P0, PT, R0, RZ, PT ;  /* 0x000000ff0000720c */ /* 0x000fe40003f06270 */
[C---:B------:R-:W-:Y:S02]  /*07f0*/  LOP3.LUT R6, R4.reuse, R7, RZ, 0x3c, !PT ;  /* 0x0000000704067212 */ /* 0x040fe400078e3cff */
[----:B------:R-:W-:-:S02]  /*0800*/  LOP3.LUT R7, R4, R9, RZ, 0x3c, !PT ;  /* 0x0000000904077212 */ /* 0x000fc400078e3cff */
[----:B------:R-:W-:Y:S02]  /*0810*/  SHF.R.U32.HI R8, RZ, 0x1e, R8 ;  /* 0x0000001eff087819 */ /* 0x000fe40000011608 */
[----:B------:R-:W0:Y:S01]  /*0820*/  I2F.F64.S64 R4, R6 ;  /* 0x0000000600047312 */ /* 0x000e220000301c00 */
[C---:B------:R-:W-:Y:S02]  /*0830*/  LOP3.LUT R0, R9.reuse, R0, RZ, 0x3c, !PT ;  /* 0x0000000009007212 */ /* 0x040fe400078e3cff */
[----:B------:R-:W-:Y:S02]  /*0840*/  LEA.HI R9, R9, R8, RZ, 0x1 ;  /* 0x0000000809097211 */ /* 0x000fe400078f08ff */
[----:B------:R-:W-:Y:S02]  /*0850*/  ISETP.GE.AND P1, PT, R0, RZ, PT ;  /* 0x000000ff0000720c */ /* 0x000fe40003f26270 */
[----:B------:R-:W-:-:S05]  /*0860*/  IADD3 R0, PT, PT, -R9, RZ, RZ ;  /* 0x000000ff09007210 */ /* 0x000fca0007ffe1ff */
[----:B------:R-:W-:Y:S01]  /*0870*/  @!P0 IMAD.MOV.U32 R9, RZ, RZ, R0 ;  /* 0x000000ffff098224 */ /* 0x000fe200078e0000 */
[----:B0-----:R-:W-:-:S10]  /*0880*/  DMUL R4, R4, UR4 ;  /* 0x0000000404047c28 */ /* 0x001fd40008000000 */
[----:B------:R-:W0:Y:S02]  /*0890*/  F2F.F32.F64 R4, R4 ;  /* 0x0000000400047310 */ /* 0x000e240000301000 */
[----:B0-----:R-:W-:-:S07]  /*08a0*/  FSEL R8, -R4, R4, !P1 ;  /* 0x0000000404087208 */ /* 0x001fce0004800100 */
.L_x_1:
[----:B------:R-:W-:Y:S05]  /*08b0*/  BSYNC.RECONVERGENT B0 ;  /* 0x0000000000007941 */ /* 0x000fea0003800200 */
.L_x_0:
[----:B------:R-:W-:Y:S02]  /*08c0*/  IMAD.MOV.U32 R0, RZ, RZ, 0x37cbac00 ;  /* 0x37cbac00ff007424 */ /* 0x000fe400078e00ff */
[----:B------:R-:W-:Y:S01]  /*08d0*/  FMUL R7, R8, R8 ;  /* 0x0000000808077220 */ /* 0x000fe20000400000 */
[C---:B------:R-:W-:Y:S01]  /*08e0*/  LOP3.LUT R4, R9.reuse, 0x1, RZ, 0xc0, !PT ;  /* 0x0000000109047812 */ /* 0x040fe200078ec0ff */
[----:B------:R-:W-:Y:S01]  /*08f0*/  IMAD.MOV.U32 R6, RZ, RZ, 0x3c0885e4 ;  /* 0x3c0885e4ff067424 */ /* 0x000fe200078e00ff */
[----:B------:R-:W-:Y:S01]  /*0900*/  IADD3 R9, PT, PT, R9, 0x1, RZ ;  /* 0x0000000109097810 */ /* 0x000fe20007ffe0ff */
[----:B------:R-:W-:Y:S01]  /*0910*/  FFMA R0, R7, R0, -0.0013887860113754868507 ;  /* 0xbab607ed07007423 */ /* 0x000fe20000000000 */
[----:B------:R-:W-:Y:S01]  /*0920*/  ISETP.NE.U32.AND P0, PT, R4, 0x1, PT ;  /* 0x000000010400780c */ /* 0x000fe20003f05070 */
[----:B------:R-:W-:Y:S01]  /*0930*/  IMAD.MOV.U32 R10, RZ, RZ, 0x3e2aaaa8 ;  /* 0x3e2aaaa8ff0a7424 */ /* 0x000fe200078e00ff */
[----:B------:R-:W0:Y:S01]  /*0940*/  LDC.64 R4, c[0x0][0x390] ;  /* 0x0000e400ff047b82 */ /* 0x000e220000000a00 */
[----:B------:R-:W1:Y:S01]  /*0950*/  LDCU UR4, c[0x0][0x3a0] ;  /* 0x00007400ff0477ac */ /* 0x000e620008000800 */
[----:B------:R-:W-:-:S02]  /*0960*/  FSEL R0, R0, -0.00019574658654164522886, P0 ;  /* 0xb94d415300007808 */ /* 0x000fc40000000000 */
[----:B------:R-:W-:Y:S02]  /*0970*/  FSEL R6, R6, 0.041666727513074874878, !P0 ;  /* 0x3d2aaabb06067808 */ /* 0x000fe40004000000 */
[----:B------:R-:W-:Y:S02]  /*0980*/  FSEL R10, -R10, -0.4999999701976776123, !P0 ;  /* 0xbeffffff0a0a7808 */ /* 0x000fe40004000100 */
[----:B------:R-:W-:Y:S01]  /*0990*/  LOP3.LUT P1, RZ, R9, 0x2, RZ, 0xc0, !PT ;  /* 0x0000000209ff7812 */ /* 0x000fe2000782c0ff */
[C---:B------:R-:W-:Y:S01]  /*09a0*/  FFMA R6, R7.reuse, R0, R6 ;  /* 0x0000000007067223 */ /* 0x040fe20000000006 */
[----:B------:R-:W-:Y:S02]  /*09b0*/  FSEL R0, R8, 1, !P0 ;  /* 0x3f80000008007808 */ /* 0x000fe40004000000 */
[----:B------:R-:W-:Y:S01]  /*09c0*/  ISETP.LT.U32.XOR P5, PT, R2, UR11, P5 ;  /* 0x0000000b02007c0c */ /* 0x000fe2000afa1870 */
[C---:B------:R-:W-:Y:S02]  /*09d0*/  FFMA R6, R7.reuse, R6, R10 ;  /* 0x0000000607067223 */ /* 0x040fe4000000000a */
[----:B------:R-:W-:-:S04]  /*09e0*/  FFMA R7, R7, R0, RZ ;  /* 0x0000000007077223 */ /* 0x000fc800000000ff */
[----:B------:R-:W-:Y:S01]  /*09f0*/  FFMA R0, R7, R6, R0 ;  /* 0x0000000607007223 */ /* 0x000fe20000000000 */
[----:B------:R-:W-:Y:S02]  /*0a00*/  IMAD.MOV.U32 R6, RZ, RZ, 0x3f800000 ;  /* 0x3f800000ff067424 */ /* 0x000fe400078e00ff */
[----:B------:R-:W-:Y:S02]  /*0a10*/  IMAD R7, R2, UR10, R3 ;  /* 0x0000000a02077c24 */ /* 0x000fe4000f8e0203 */
[----:B------:R-:W-:Y:S01]  /*0a20*/  @P1 FADD R0, RZ, -R0 ;  /* 0x80000000ff001221 */ /* 0x000fe20000000000 */
[----:B------:R-:W-:Y:S01]  /*0a30*/  FSEL R2, R6, 1.5, P5 ;  /* 0x3fc0000006027808 */ /* 0x000fe20002800000 */
[----:B0-----:R-:W-:-:S04]  /*0a40*/  IMAD.WIDE.U32 R4, R7, 0x4, R4 ;  /* 0x0000000407047825 */ /* 0x001fc800078e0004 */
[----:B-1----:R-:W-:-:S04]  /*0a50*/  FMUL R3, R0, UR4 ;  /* 0x0000000400037c20 */ /* 0x002fc80008400000 */
[----:B------:R-:W-:-:S05]  /*0a60*/  FMUL R3, R2, R3 ;  /* 0x0000000302037220 */ /* 0x000fca0000400000 */
[----:B------:R-:W-:Y:S01]  /*0a70*/  STG.E desc[UR6][R4.64], R3 ;  /* 0x0000000304007986 */ /* 0x000fe2000c101906 */
[----:B------:R-:W-:Y:S05]  /*0a80*/  EXIT ;  /* 0x000000000000794d */ /* 0x000fea0003800000 */
.L_x_5:
[----:B------:R-:W-:-:S00]  /*0a90*/  BRA `(.L_x_5) ;  /* 0xfffffffc00fc7947 */ /* 0x000fc0000383ffff */
[----:B------:R-:W-:-:S00]  /*0aa0*/  NOP ;  /* 0x0000000000007918 */ /* 0x000fc00000000000 */
        /* <DEDUP_REMOVED lines=13> */
.L_x_118:


//--------------------- .text.compute_coupling_strength --------------------------
	.section	.text.compute_coupling_strength,"ax",@progbits
	.align	128
        .global         compute_coupling_strength
        .type           compute_coupling_strength,@function
        .size           compute_coupling_strength,(.L_x_113 - compute_coupling_strength)
        .other          compute_coupling_strength,@"STO_CUDA_ENTRY STV_DEFAULT"
compute_coupling_strength:
.text.compute_coupling_strength:
[----:B------:R-:W-:Y:S01]  /*0000*/  LDC R1, c[0x0][0x37c] ;  /* 0x0000df00ff017b82 */ /* 0x000fe20000000800 */
[----:B------:R-:W0:Y:S07]  /*0010*/  S2R R2, SR_TID.X ;  /* 0x0000000000027919 */ /* 0x000e2e0000002100 */
[----:B------:R-:W0:Y:S01]  /*0020*/  S2UR UR4, SR_CTAID.X ;  /* 0x00000000000479c3 */ /* 0x000e220000002500 */
[----:B------:R-:W1:Y:S01]  /*0030*/  LDCU UR5, c[0x0][0x398] ;  /* 0x00007300ff0577ac */ /* 0x000e620008000800 */
[----:B------:R-:W-:Y:S01]  /*0040*/  BSSY.RECONVERGENT B0, `(.L_x_6) ;  /* 0x00000a4000007945 */ /* 0x000fe20003800200 */
[----:B------:R-:W-:Y:S01]  /*0050*/  IMAD.MOV.U32 R0, RZ, RZ, RZ ;  /* 0x000000ffff007224 */ /* 0x000fe200078e00ff */
[----:B------:R-:W2:Y:S04]  /*0060*/  LDCU.64 UR6, c[0x0][0x358] ;  /* 0x00006b00ff0677ac */ /* 0x000ea80008000a00 */
[----:B------:R-:W0:Y:S02]  /*0070*/  LDC R5, c[0x0][0x360] ;  /* 0x0000d800ff057b82 */ /* 0x000e240000000800 */
[----:B0-----:R-:W-:-:S05]  /*0080*/  IMAD R7, R5, UR4, R2 ;  /* 0x0000000405077c24 */ /* 0x001fca000f8e0202 */
[----:B-1----:R-:W-:-:S13]  /*0090*/  ISETP.GE.U32.AND P0, PT, R7, UR5, PT ;  /* 0x0000000507007c0c */ /* 0x002fda000bf06070 */
[----:B--2---:R-:W-:Y:S05]  /*00a0*/  @P0 BRA `(.L_x_7) ;  /* 0x0000000800740947 */ /* 0x004fea0003800000 */
[----:B------:R-:W0:Y:S01]  /*00b0*/  LDCU UR4, c[0x0][0x39c] ;  /* 0x00007380ff0477ac */ /* 0x000e220008000800 */
[----:B------:R-:W-:Y:S02]  /*00c0*/  IMAD.MOV.U32 R3, RZ, RZ, RZ ;  /* 0x000000ffff037224 */ /* 0x000fe400078e00ff */
[----:B0-----:R-:W-:-:S05]  /*00d0*/  IMAD.U32 R11, RZ, RZ, UR4 ;  /* 0x00000004ff0b7e24 */ /* 0x001fca000f8e00ff */
[----:B------:R-:W-:-:S13]  /*00e0*/  ISETP.NE.AND P0, PT, R11, RZ, PT ;  /* 0x000000ff0b00720c */ /* 0x000fda0003f05270 */
[----:B------:R-:W-:Y:S05]  /*00f0*/  @!P0 BRA `(.L_x_8) ;  /* 0x0000000800248947 */ /* 0x000fea0003800000 */
[----:B------:R-:W0:Y:S02]  /*0100*/  LDC.64 R8, c[0x0][0x380] ;  /* 0x0000e000ff087b82 */ /* 0x000e240000000a00 */
[----:B0-----:R-:W-:-:S05]  /*0110*/  IMAD.WIDE.U32 R8, R7, 0x4, R8 ;  /* 0x0000000407087825 */ /* 0x001fca00078e0008 */
[----:B------:R0:W5:Y:S01]  /*0120*/  LDG.E R4, desc[UR6][R8.64] ;  /* 0x0000000608047981 */ /* 0x000162000c1e1900 */
[----:B------:R-:W-:Y:S02]  /*0130*/  IMAD.MOV.U32 R3, RZ, RZ, RZ ;  /* 0x000000ffff037224 */ /* 0x000fe400078e00ff */
[----:B------:R-:W-:-:S07]  /*0140*/  IMAD.MOV.U32 R6, RZ, RZ, RZ ;  /* 0x000000ffff067224 */ /* 0x000fce00078e00ff */
.L_x_14:
[----:B0-----:R-:W0:Y:S02]  /*0150*/  LDC.64 R8, c[0x0][0x388] ;  /* 0x0000e200ff087b82 */ /* 0x001e240000000a00 */
[----:B0-----:R-:W-:-:S06]  /*0160*/  IMAD.WIDE.U32 R8, R6, 0x4, R8 ;  /* 0x0000000406087825 */ /* 0x001fcc00078e0008 */
[----:B------:R-:W2:Y:S01]  /*0170*/  LDG.E R9, desc[UR6][R8.64] ;  /* 0x0000000608097981 */ /* 0x000ea2000c1e1900 */
[----:B------:R-:W-:Y:S01]  /*0180*/  BSSY.RECONVERGENT B1, `(.L_x_9) ;  /* 0x0000068000017945 */ /* 0x000fe20003800200 */
[----:B--2--5:R-:W-:-:S04]  /*0190*/  FADD R0, R4, -R9 ;  /* 0x8000000904007221 */ /* 0x024fc80000000000 */
[C---:B------:R-:W-:Y:S01]  /*01a0*/  FMUL R10, R0.reuse, 0.63661974668502807617 ;  /* 0x3f22f983000a7820 */ /* 0x040fe20000400000 */
[----:B------:R-:W-:-:S03]  /*01b0*/  FSETP.GE.AND P0, PT, |R0|, 105615, PT ;  /* 0x47ce47800000780b */ /* 0x000fc60003f06200 */
[----:B------:R-:W0:Y:S02]  /*01c0*/  F2I.NTZ R13, R10 ;  /* 0x0000000a000d7305 */ /* 0x000e240000203100 */
        /* <DEDUP_REMOVED lines=9> */
[----:B------:R-:W-:Y:S01]  /*0260*/  IMAD.SHL.U32 R8, R0, 0x100, RZ ;  /* 0x0000010000087824 */ /* 0x000fe200078e00ff */
[----:B------:R-:W-:Y:S01]  /*0270*/  CS2R R10, SRZ ;  /* 0x00000000000a7805 */ /* 0x000fe2000001ff00 */
[----:B------:R-:W0:Y:S03]  /*0280*/  LDCU.64 UR8, c[0x4][URZ] ;  /* 0x01000000ff0877ac */ /* 0x000e260008000a00 */
[----:B------:R-:W-:Y:S01]  /*0290*/  LOP3.LUT R19, R8, 0x80000000, RZ, 0xfc, !PT ;  /* 0x8000000008137812 */ /* 0x000fe200078efcff */
[----:B------:R-:W-:Y:S01]  /*02a0*/  UMOV UR5, URZ ;  /* 0x000000ff00057c82 */ /* 0x000fe20008000000 */
[----:B------:R-:W-:-:S05]  /*02b0*/  UMOV UR4, URZ ;  /* 0x000000ff00047c82 */ /* 0x000fca0008000000 */
.L_x_11:
        /* <DEDUP_REMOVED lines=11> */
[----:B------:R-:W-:-:S02]  /*0370*/  ISETP.EQ.AND P4, PT, R10, 0x10, PT ;  /* 0x000000100a00780c */ /* 0x000fc40003f82270 */
[C---:B------:R-:W-:Y:S01]  /*0380*/  ISETP.EQ.AND P5, PT, R10.reuse, 0x14, PT ;  /* 0x000000140a00780c */ /* 0x040fe20003fa2270 */
[----:B------:R-:W-:Y:S02]  /*0390*/  VIADD R10, R10, 0x4 ;  /* 0x000000040a0a7836 */ /* 0x000fe40000000000 */
[----:B--2---:R-:W-:-:S03]  /*03a0*/  IMAD.WIDE.U32 R8, R8, R19, RZ ;  /* 0x0000001308087225 */ /* 0x004fc600078e00ff */
[----:B------:R-:W-:-:S04]  /*03b0*/  IADD3 R8, P6, PT, R8, R11, RZ ;  /* 0x0000000b08087210 */ /* 0x000fc80007fde0ff */
[----:B------:R-:W-:Y:S01]  /*03c0*/  IADD3.X R11, PT, PT, R9, UR5, RZ, P6, !PT ;  /* 0x00000005090b7c10 */ /* 0x000fe2000b7fe4ff */
[--C-:B------:R-:W-:Y:S02]  /*03d0*/  @P0 IMAD.MOV.U32 R7, RZ, RZ, R8.reuse ;  /* 0x000000ffff070224 */ /* 0x100fe400078e0008 */
[----:B------:R-:W-:Y:S01]  /*03e0*/  @P5 MOV R16, R8 ;  /* 0x0000000800105202 */ /* 0x000fe20000000f00 */
[--C-:B------:R-:W-:Y:S02]  /*03f0*/  @P1 IMAD.MOV.U32 R17, RZ, RZ, R8.reuse ;  /* 0x000000ffff111224 */ /* 0x100fe400078e0008 */
[--C-:B------:R-:W-:Y:S02]  /*0400*/  @P2 IMAD.MOV.U32 R18, RZ, RZ, R8.reuse ;  /* 0x000000ffff122224 */ /* 0x100fe400078e0008 */
[--C-:B------:R-:W-:Y:S02]  /*0410*/  @P3 IMAD.MOV.U32 R14, RZ, RZ, R8.reuse ;  /* 0x000000ffff0e3224 */ /* 0x100fe400078e0008 */
[----:B------:R-:W-:Y:S01]  /*0420*/  @P4 IMAD.MOV.U32 R15, RZ, RZ, R8 ;  /* 0x000000ffff0f4224 */ /* 0x000fe200078e0008 */
[----:B------:R-:W-:Y:S06]  /*0430*/  BRA.U UP0, `(.L_x_11) ;  /* 0xfffffffd00a07547 */ /* 0x000fec000b83ffff */
[----:B------:R-:W-:Y:S01]  /*0440*/  SHF.R.U32.HI R8, RZ, 0x17, R0 ;  /* 0x00000017ff087819 */ /* 0x000fe20000011600 */
[----:B------:R-:W-:Y:S03]  /*0450*/  BSSY.RECONVERGENT B2, `(.L_x_12) ;  /* 0x0000028000027945 */ /* 0x000fe60003800200 */
[C---:B------:R-:W-:Y:S02]  /*0460*/  LOP3.LUT R9, R8.reuse, 0xe0, RZ, 0xc0, !PT ;  /* 0x000000e008097812 */ /* 0x040fe400078ec0ff */
[----:B------:R-:W-:-:S03]  /*0470*/  LOP3.LUT P6, RZ, R8, 0x1f, RZ, 0xc0, !PT ;  /* 0x0000001f08ff7812 */ /* 0x000fc600078cc0ff */
        /* <DEDUP_REMOVED lines=8> */
[----:B------:R-:W-:-:S03]  /*0500*/  ISETP.EQ.AND P5, PT, R13, RZ, PT ;  /* 0x000000ff0d00720c */ /* 0x000fc60003fa2270 */
[--C-:B------:R-:W-:Y:S01]  /*0510*/  @P3 IMAD.MOV.U32 R12, RZ, RZ, R7.reuse ;  /* 0x000000ffff0c3224 */ /* 0x100fe200078e0007 */
[C---:B------:R-:W-:Y:S01]  /*0520*/  ISETP.EQ.AND P3, PT, R13.reuse, -0x4, PT ;  /* 0xfffffffc0d00780c */ /* 0x040fe20003f62270 */
[----:B------:R-:W-:Y:S02]  /*0530*/  @P4 IMAD.MOV.U32 R9, RZ, RZ, R7 ;  /* 0x000000ffff094224 */ /* 0x000fe400078e0007 */
[--C-:B------:R-:W-:Y:S01]  /*0540*/  @P4 IMAD.MOV.U32 R12, RZ, RZ, R17.reuse ;  /* 0x000000ffff0c4224 */ /* 0x100fe200078e0011 */
[----:B------:R-:W-:Y:S01]  /*0550*/  ISETP.EQ.AND P4, PT, R13, 0x4, PT ;  /* 0x000000040d00780c */ /* 0x000fe20003f82270 */
[----:B------:R-:W-:Y:S02]  /*0560*/  @P2 IMAD.MOV.U32 R9, RZ, RZ, R17 ;  /* 0x000000ffff092224 */ /* 0x000fe400078e0011 */
[--C-:B------:R-:W-:Y:S02]  /*0570*/  @P2 IMAD.MOV.U32 R12, RZ, RZ, R18.reuse ;  /* 0x000000ffff0c2224 */ /* 0x100fe400078e0012 */
[----:B------:R-:W-:-:S02]  /*0580*/  @P1 IMAD.MOV.U32 R9, RZ, RZ, R18 ;  /* 0x000000ffff091224 */ /* 0x000fc400078e0012 */
[--C-:B------:R-:W-:Y:S01]  /*0590*/  @P1 IMAD.MOV.U32 R12, RZ, RZ, R14.reuse ;  /* 0x000000ffff0c1224 */ /* 0x100fe200078e000e */
[----:B------:R-:W-:Y:S01]  /*05a0*/  @P0 MOV R12, R15 ;  /* 0x0000000f000c0202 */ /* 0x000fe20000000f00 */
[----:B------:R-:W-:Y:S02]  /*05b0*/  @P0 IMAD.MOV.U32 R9, RZ, RZ, R14 ;  /* 0x000000ffff090224 */ /* 0x000fe400078e000e */
[----:B------:R-:W-:Y:S02]  /*05c0*/  @P3 IMAD.MOV.U32 R9, RZ, RZ, R15 ;  /* 0x000000ffff093224 */ /* 0x000fe400078e000f */
[--C-:B------:R-:W-:Y:S02]  /*05d0*/  @P3 IMAD.MOV.U32 R12, RZ, RZ, R16.reuse ;  /* 0x000000ffff0c3224 */ /* 0x100fe400078e0010 */
[----:B------:R-:W-:Y:S02]  /*05e0*/  @P5 IMAD.MOV.U32 R9, RZ, RZ, R16 ;  /* 0x000000ffff095224 */ /* 0x000fe400078e0010 */
[----:B------:R-:W-:-:S02]  /*05f0*/  @P5 IMAD.MOV.U32 R12, RZ, RZ, R11 ;  /* 0x000000ffff0c5224 */ /* 0x000fc400078e000b */
[----:B------:R-:W-:Y:S01]  /*0600*/  @P4 IMAD.MOV.U32 R9, RZ, RZ, R11 ;  /* 0x000000ffff094224 */ /* 0x000fe200078e000b */
[----:B------:R-:W-:Y:S06]  /*0610*/  @!P6 BRA `(.L_x_13) ;  /* 0x00000000002ce947 */ /* 0x000fec0003800000 */
[----:B------:R-:W-:Y:S01]  /*0620*/  @P2 IMAD.MOV.U32 R10, RZ, RZ, R7 ;  /* 0x000000ffff0a2224 */ /* 0x000fe200078e0007 */
[----:B------:R-:W-:Y:S01]  /*0630*/  LOP3.LUT R8, R8, 0x1f, RZ, 0xc0, !PT ;  /* 0x0000001f08087812 */ /* 0x000fe200078ec0ff */
[----:B------:R-:W-:Y:S02]  /*0640*/  @P1 IMAD.MOV.U32 R10, RZ, RZ, R17 ;  /* 0x000000ffff0a1224 */ /* 0x000fe400078e0011 */
[----:B------:R-:W-:Y:S01]  /*0650*/  @P0 IMAD.MOV.U32 R10, RZ, RZ, R18 ;  /* 0x000000ffff0a0224 */ /* 0x000fe200078e0012 */
[----:B------:R-:W-:Y:S01]  /*0660*/  ISETP.EQ.AND P0, PT, R13, 0x8, PT ;  /* 0x000000080d00780c */ /* 0x000fe20003f02270 */
[----:B------:R-:W-:Y:S01]  /*0670*/  @P3 IMAD.MOV.U32 R10, RZ, RZ, R14 ;  /* 0x000000ffff0a3224 */ /* 0x000fe200078e000e */
[----:B------:R-:W-:Y:S01]  /*0680*/  SHF.L.W.U32.HI R12, R9, R8, R12 ;  /* 0x00000008090c7219 */ /* 0x000fe20000010e0c */
[----:B------:R-:W-:Y:S02]  /*0690*/  @P5 IMAD.MOV.U32 R10, RZ, RZ, R15 ;  /* 0x000000ffff0a5224 */ /* 0x000fe400078e000f */
[----:B------:R-:W-:-:S08]  /*06a0*/  @P4 IMAD.MOV.U32 R10, RZ, RZ, R16 ;  /* 0x000000ffff0a4224 */ /* 0x000fd000078e0010 */
[----:B------:R-:W-:-:S04]  /*06b0*/  @P0 MOV R10, R11 ;  /* 0x0000000b000a0202 */ /* 0x000fc80000000f00 */
[----:B------:R-:W-:-:S07]  /*06c0*/  SHF.L.W.U32.HI R9, R10, R8, R9 ;  /* 0x000000080a097219 */ /* 0x000fce0000010e09 */
.L_x_13:
[----:B------:R-:W-:Y:S05]  /*06d0*/  BSYNC.RECONVERGENT B2 ;  /* 0x0000000000027941 */ /* 0x000fea0003800200 */
.L_x_12:
        /* <DEDUP_REMOVED lines=9> */
[C---:B------:R-:W-:Y:S02]  /*0770*/  LOP3.LUT R0, R13.reuse, R0, RZ, 0x3c, !PT ;  /* 0x000000000d007212 */ /* 0x040fe400078e3cff */
[----:B------:R-:W0:Y:S01]  /*0780*/  I2F.F64.S64 R8, R8 ;  /* 0x0000000800087312 */ /* 0x000e220000301c00 */
[----:B------:R-:W-:Y:S02]  /*0790*/  LEA.HI R13, R13, R12, RZ, 0x1 ;  /* 0x0000000c0d0d7211 */ /* 0x000fe400078f08ff */
[----:B------:R-:W-:-:S03]  /*07a0*/  ISETP.GE.AND P1, PT, R0, RZ, PT ;  /* 0x000000ff0000720c */ /* 0x000fc60003f26270 */
[----:B------:R-:W-:-:S04]  /*07b0*/  IMAD.MOV R0, RZ, RZ, -R13 ;  /* 0x000000ffff007224 */ /* 0x000fc800078e0a0d */
[----:B------:R-:W-:Y:S01]  /*07c0*/  @!P0 IMAD.MOV.U32 R13, RZ, RZ, R0 ;  /* 0x000000ffff0d8224 */ /* 0x000fe200078e0000 */
[----:B0-----:R-:W-:-:S10]  /*07d0*/  DMUL R10, R8, UR4 ;  /* 0x00000004080a7c28 */ /* 0x001fd40008000000 */
[----:B------:R-:W0:Y:S02]  /*07e0*/  F2F.F32.F64 R10, R10 ;  /* 0x0000000a000a7310 */ /* 0x000e240000301000 */
[----:B0-----:R-:W-:-:S07]  /*07f0*/  FSEL R12, -R10, R10, !P1 ;  /* 0x0000000a0a0c7208 */ /* 0x001fce0004800100 */
.L_x_10:
[----:B------:R-:W-:Y:S05]  /*0800*/  BSYNC.RECONVERGENT B1 ;  /* 0x0000000000017941 */ /* 0x000fea0003800200 */
.L_x_9:
[----:B------:R-:W-:Y:S01]  /*0810*/  LOP3.LUT R8, R13, 0x1, RZ, 0xc0, !PT ;  /* 0x000000010d087812 */ /* 0x000fe200078ec0ff */
[----:B------:R-:W-:Y:S02]  /*0820*/  IMAD.MOV.U32 R0, RZ, RZ, 0x37cbac00 ;  /* 0x37cbac00ff007424 */ /* 0x000fe400078e00ff */
[----:B------:R-:W-:Y:S01]  /*0830*/  FMUL R9, R12, R12 ;  /* 0x0000000c0c097220 */ /* 0x000fe20000400000 */
[----:B------:R-:W0:Y:S01]  /*0840*/  LDCU UR4, c[0x0][0x39c] ;  /* 0x00007380ff0477ac */ /* 0x000e220008000800 */
[----:B------:R-:W-:Y:S01]  /*0850*/  ISETP.NE.U32.AND P0, PT, R8, 0x1, PT ;  /* 0x000000010800780c */ /* 0x000fe20003f05070 */
[----:B------:R-:W-:Y:S02]  /*0860*/  IMAD.MOV.U32 R8, RZ, RZ, 0x3c0885e4 ;  /* 0x3c0885e4ff087424 */ /* 0x000fe400078e00ff */
[----:B------:R-:W-:Y:S01]  /*0870*/  FFMA R0, R9, R0, -0.0013887860113754868507 ;  /* 0xbab607ed09007423 */ /* 0x000fe20000000000 */
[----:B------:R-:W-:Y:S02]  /*0880*/  IMAD.MOV.U32 R11, RZ, RZ, 0x3e2aaaa8 ;  /* 0x3e2aaaa8ff0b7424 */ /* 0x000fe400078e00ff */
[----:B------:R-:W-:Y:S01]  /*0890*/  VIADD R13, R13, 0x1 ;  /* 0x000000010d0d7836 */ /* 0x000fe20000000000 */
[----:B------:R-:W-:Y:S01]  /*08a0*/  FSEL R8, R8, 0.041666727513074874878, !P0 ;  /* 0x3d2aaabb08087808 */ /* 0x000fe20004000000 */
[----:B------:R-:W-:Y:S01]  /*08b0*/  VIADD R6, R6, 0x1 ;  /* 0x0000000106067836 */ /* 0x000fe20000000000 */
[----:B------:R-:W-:-:S02]  /*08c0*/  FSEL R0, R0, -0.00019574658654164522886, P0 ;  /* 0xb94d415300007808 */ /* 0x000fc40000000000 */
[----:B------:R-:W-:Y:S02]  /*08d0*/  FSEL R11, -R11, -0.4999999701976776123, !P0 ;  /* 0xbeffffff0b0b7808 */ /* 0x000fe40004000100 */
[----:B------:R-:W-:Y:S01]  /*08e0*/  LOP3.LUT P1, RZ, R13, 0x2, RZ, 0xc0, !PT ;  /* 0x000000020dff7812 */ /* 0x000fe2000782c0ff */
[----:B------:R-:W-:Y:S01]  /*08f0*/  FFMA R8, R9, R0, R8 ;  /* 0x0000000009087223 */ /* 0x000fe20000000008 */
[----:B------:R-:W-:-:S03]  /*0900*/  FSEL R0, R12, 1, !P0 ;  /* 0x3f8000000c007808 */ /* 0x000fc60004000000 */
[C---:B------:R-:W-:Y:S01]  /*0910*/  FFMA R8, R9.reuse, R8, R11 ;  /* 0x0000000809087223 */ /* 0x040fe2000000000b */
[----:B0-----:R-:W-:Y:S02]  /*0920*/  IMAD.U32 R11, RZ, RZ, UR4 ;  /* 0x00000004ff0b7e24 */ /* 0x001fe4000f8e00ff */
[----:B------:R-:W-:-:S03]  /*0930*/  FFMA R9, R9, R0, RZ ;  /* 0x0000000009097223 */ /* 0x000fc600000000ff */
[----:B------:R-:W-:Y:S01]  /*0940*/  ISETP.NE.AND P0, PT, R6, R11, PT ;  /* 0x0000000b0600720c */ /* 0x000fe20003f05270 */
[----:B------:R-:W-:-:S04]  /*0950*/  FFMA R0, R9, R8, R0 ;  /* 0x0000000809007223 */ /* 0x000fc80000000000 */
[----:B------:R-:W-:-:S04]  /*0960*/  @P1 FADD R0, RZ, -R0 ;  /* 0x80000000ff001221 */ /* 0x000fc80000000000 */
[----:B------:R-:W-:-:S04]  /*0970*/  FADD R3, R0, R3 ;  /* 0x0000000300037221 */ /* 0x000fc80000000000 */
[----:B------:R-:W-:Y:S05]  /*0980*/  @P0 BRA `(.L_x_14) ;  /* 0xfffffff400f00947 */ /* 0x000fea000383ffff */
.L_x_8:
[----:B------:R-:W-:Y:S01]  /*0990*/  I2FP.F32.U32 R4, R11 ;  /* 0x0000000b00047245 */ /* 0x000fe20000201000 */
[----:B------:R-:W-:Y:S03]  /*09a0*/  BSSY.RECONVERGENT B1, `(.L_x_7) ;  /* 0x000000d000017945 */ /* 0x000fe60003800200 */
[----:B------:R-:W0:Y:S08]  /*09b0*/  MUFU.RCP R7, R4 ;  /* 0x0000000400077308 */ /* 0x000e300000001000 */
[----:B------:R-:W1:Y:S01]  /*09c0*/  FCHK P0, R3, R4 ;  /* 0x0000000403007302 */ /* 0x000e620000000000 */
[----:B0-----:R-:W-:-:S04]  /*09d0*/  FFMA R0, -R4, R7, 1 ;  /* 0x3f80000004007423 */ /* 0x001fc80000000107 */
[----:B------:R-:W-:-:S04]  /*09e0*/  FFMA R0, R7, R0, R7 ;  /* 0x0000000007007223 */ /* 0x000fc80000000007 */
[----:B------:R-:W-:-:S04]  /*09f0*/  FFMA R7, R0, R3, RZ ;  /* 0x0000000300077223 */ /* 0x000fc800000000ff */
[----:B------:R-:W-:-:S04]  /*0a00*/  FFMA R6, -R4, R7, R3 ;  /* 0x0000000704067223 */ /* 0x000fc80000000103 */
[----:B------:R-:W-:Y:S01]  /*0a10*/  FFMA R0, R0, R6, R7 ;  /* 0x0000000600007223 */ /* 0x000fe20000000007 */
[----:B-1----:R-:W-:Y:S06]  /*0a20*/  @!P0 BRA `(.L_x_15) ;  /* 0x0000000000108947 */ /* 0x002fec0003800000 */
[----:B------:R-:W-:Y:S01]  /*0a30*/  IMAD.MOV.U32 R0, RZ, RZ, R3 ;  /* 0x000000ffff007224 */ /* 0x000fe200078e0003 */
[----:B------:R-:W-:Y:S02]  /*0a40*/  MOV R3, R4 ;  /* 0x0000000400037202 */ /* 0x000fe40000000f00 */
[----:B------:R-:W-:-:S07]  /*0a50*/  MOV R4, 0xa70 ;  /* 0x00000a7000047802 */ /* 0x000fce0000000f00 */
[----:B------:R-:W-:Y:S05]  /*0a60*/  CALL.REL.NOINC `($__internal_0_$__cuda_sm3x_div_rn_noftz_f32_slowpath) ;  /* 0x0000000000ac7944 */ /* 0x000fea0003c00000 */
.L_x_15:
[----:B------:R-:W-:Y:S05]  /*0a70*/  BSYNC.RECONVERGENT B1 ;  /* 0x0000000000017941 */ /* 0x000fea0003800200 */
.L_x_7:
[----:B------:R-:W-:Y:S05]  /*0a80*/  BSYNC.RECONVERGENT B0 ;  /* 0x0000000000007941 */ /* 0x000fea0003800200 */
.L_x_6:
[----:B------:R-:W0:Y:S01]  /*0a90*/  S2UR UR5, SR_CgaCtaId ;  /* 0x00000000000579c3 */ /* 0x000e220000008800 */
[----:B------:R-:W-:Y:S01]  /*0aa0*/  UMOV UR4, 0x400 ;  /* 0x0000040000047882 */ /* 0x000fe20000000000 */
[----:B------:R-:W-:Y:S02]  /*0ab0*/  ISETP.GE.U32.AND P0, PT, R5, 0x2, PT ;  /* 0x000000020500780c */ /* 0x000fe40003f06070 */
[----:B------:R-:W-:Y:S01]  /*0ac0*/  ISETP.NE.AND P1, PT, R2, RZ, PT ;  /* 0x000000ff0200720c */ /* 0x000fe20003f25270 */
[----:B0-----:R-:W-:-:S06]  /*0ad0*/  ULEA UR4, UR5, UR4, 0x18 ;  /* 0x0000000405047291 */ /* 0x001fcc000f8ec0ff */
[----:B------:R-:W-:-:S05]  /*0ae0*/  LEA R3, R2, UR4, 0x2 ;  /* 0x0000000402037c11 */ /* 0x000fca000f8e10ff */
[----:B------:R0:W-:Y:S01]  /*0af0*/  STS [R3], R0 ;  /* 0x0000000003007388 */ /* 0x0001e20000000800 */
[----:B------:R-:W-:Y:S06]  /*0b00*/  BAR.SYNC.DEFER_BLOCKING 0x0 ;  /* 0x0000000000007b1d */ /* 0x000fec0000010000 */
[----:B------:R-:W-:Y:S05]  /*0b10*/  @!P0 BRA `(.L_x_16) ;  /* 0x00000000002c8947 */ /* 0x000fea0003800000 */
.L_x_17:
[----:B------:R-:W-:-:S04]  /*0b20*/  SHF.R.U32.HI R6, RZ, 0x1, R5 ;  /* 0x00000001ff067819 */ /* 0x000fc80000011605 */
[----:B------:R-:W-:-:S13]  /*0b30*/  ISETP.GE.U32.AND P0, PT, R2, R6, PT ;  /* 0x000000060200720c */ /* 0x000fda0003f06070 */
[----:B0-----:R-:W-:Y:S01]  /*0b40*/  @!P0 IMAD R0, R6, 0x4, R3 ;  /* 0x0000000406008824 */ /* 0x001fe200078e0203 */
[----:B------:R-:W-:Y:S05]  /*0b50*/  @!P0 LDS R7, [R3] ;  /* 0x0000000003078984 */ /* 0x000fea0000000800 */
[----:B------:R-:W0:Y:S02]  /*0b60*/  @!P0 LDS R0, [R0] ;  /* 0x0000000000008984 */ /* 0x000e240000000800 */
[----:B0-----:R-:W-:-:S05]  /*0b70*/  @!P0 FADD R4, R0, R7 ;  /* 0x0000000700048221 */ /* 0x001fca0000000000 */
[----:B------:R1:W-:Y:S01]  /*0b80*/  @!P0 STS [R3], R4 ;  /* 0x0000000403008388 */ /* 0x0003e20000000800 */
[----:B------:R-:W-:Y:S01]  /*0b90*/  BAR.SYNC.DEFER_BLOCKING 0x0 ;  /* 0x0000000000007b1d */ /* 0x000fe20000010000 */
[----:B------:R-:W-:Y:S01]  /*0ba0*/  ISETP.GT.U32.AND P0, PT, R5, 0x3, PT ;  /* 0x000000030500780c */ /* 0x000fe20003f04070 */
[----:B------:R-:W-:-:S12]  /*0bb0*/  IMAD.MOV.U32 R5, RZ, RZ, R6 ;  /* 0x000000ffff057224 */ /* 0x000fd800078e0006 */
[----:B-1----:R-:W-:Y:S05]  /*0bc0*/  @P0 BRA `(.L_x_17) ;  /* 0xfffffffc00d40947 */ /* 0x002fea000383ffff */
.L_x_16:
[----:B------:R-:W-:Y:S05]  /*0bd0*/  @P1 EXIT ;  /* 0x000000000000194d */ /* 0x000fea0003800000 */
[----:B------:R-:W1:Y:S01]  /*0be0*/  S2UR UR5, SR_CgaCtaId ;  /* 0x00000000000579c3 */ /* 0x000e620000008800 */
[----:B------:R-:W-:Y:S02]  /*0bf0*/  UMOV UR4, 0x400 ;  /* 0x0000040000047882 */ /* 0x000fe40000000000 */
[----:B-1----:R-:W-:Y:S01]  /*0c00*/  ULEA UR4, UR5, UR4, 0x18 ;  /* 0x0000000405047291 */ /* 0x002fe2000f8ec0ff */
[----:B------:R-:W1:Y:S08]  /*0c10*/  LDCU UR5, c[0x0][0x398] ;  /* 0x00007300ff0577ac */ /* 0x000e700008000800 */
[----:B0-----:R-:W0:Y:S01]  /*0c20*/  LDS R0, [UR4] ;  /* 0x00000004ff007984 */ /* 0x001e220008000800 */
[----:B-1----:R-:W-:-:S04]  /*0c30*/  I2FP.F32.U32 R3, UR5 ;  /* 0x0000000500037c45 */ /* 0x002fc80008201000 */
[----:B------:R-:W1:Y:S02]  /*0c40*/  MUFU.RCP R2, R3 ;  /* 0x0000000300027308 */ /* 0x000e640000001000 */
[----:B-1----:R-:W-:-:S04]  /*0c50*/  FFMA R5, -R3, R2, 1 ;  /* 0x3f80000003057423 */ /* 0x002fc80000000102 */
[----:B------:R-:W-:Y:S02]  /*0c60*/  FFMA R5, R2, R5, R2 ;  /* 0x0000000502057223 */ /* 0x000fe40000000002 */
[----:B0-----:R-:W0:Y:S02]  /*0c70*/  FCHK P0, R0, R3 ;  /* 0x0000000300007302 */ /* 0x001e240000000000 */
[----:B------:R-:W-:-:S04]  /*0c80*/  FFMA R2, R0, R5, RZ ;  /* 0x0000000500027223 */ /* 0x000fc800000000ff */
[----:B------:R-:W-:-:S04]  /*0c90*/  FFMA R4, -R3, R2, R0 ;  /* 0x0000000203047223 */ /* 0x000fc80000000100 */
[----:B------:R-:W-:Y:S01]  /*0ca0*/  FFMA R5, R5, R4, R2 ;  /* 0x0000000405057223 */ /* 0x000fe20000000002 */
[----:B0-----:R-:W-:Y:S06]  /*0cb0*/  @!P0 BRA `(.L_x_18) ;  /* 0x00000000000c8947 */ /* 0x001fec0003800000 */
[----:B------:R-:W-:-:S07]  /*0cc0*/  MOV R4, 0xce0 ;  /* 0x00000ce000047802 */ /* 0x000fce0000000f00 */
[----:B------:R-:W-:Y:S05]  /*0cd0*/  CALL.REL.NOINC `($__internal_0_$__cuda_sm3x_div_rn_noftz_f32_slowpath) ;  /* 0x0000000000107944 */ /* 0x000fea0003c00000 */
[----:B------:R-:W-:-:S07]  /*0ce0*/  IMAD.MOV.U32 R5, RZ, RZ, R0 ;  /* 0x000000ffff057224 */ /* 0x000fce00078e0000 */
.L_x_18:
[----:B------:R-:W0:Y:S02]  /*0cf0*/  LDC.64 R2, c[0x0][0x390] ;  /* 0x0000e400ff027b82 */ /* 0x000e240000000a00 */
[----:B0-----:R-:W-:Y:S01]  /*0d00*/  REDG.E.ADD.F32.FTZ.RN.STRONG.GPU desc[UR6][R2.64], R5 ;  /* 0x00000005020079a6 */ /* 0x001fe2000c12f306 */
[----:B------:R-:W-:Y:S05]  /*0d10*/  EXIT ;  /* 0x000000000000794d */ /* 0x000fea0003800000 */
        .weak           $__internal_0_$__cuda_sm3x_div_rn_noftz_f32_slowpath
        .type           $__internal_0_$__cuda_sm3x_div_rn_noftz_f32_slowpath,@function
        .size           $__internal_0_$__cuda_sm3x_div_rn_noftz_f32_slowpath,(.L_x_113 - $__internal_0_$__cuda_sm3x_div_rn_noftz_f32_slowpath)
$__internal_0_$__cuda_sm3x_div_rn_noftz_f32_slowpath:
[----:B------:R-:W-:Y:S01]  /*0d20*/  SHF.R.U32.HI R7, RZ, 0x17, R3 ;  /* 0x00000017ff077819 */ /* 0x000fe20000011603 */
[----:B------:R-:W-:Y:S01]  /*0d30*/  BSSY.RECONVERGENT B2, `(.L_x_19) ;  /* 0x0000062000027945 */ /* 0x000fe20003800200 */
[----:B------:R-:W-:Y:S02]  /*0d40*/  SHF.R.U32.HI R6, RZ, 0x17, R0 ;  /* 0x00000017ff067819 */ /* 0x000fe40000011600 */
[----:B------:R-:W-:Y:S02]  /*0d50*/  LOP3.LUT R12, R7, 0xff, RZ, 0xc0, !PT ;  /* 0x000000ff070c7812 */ /* 0x000fe400078ec0ff */
[----:B------:R-:W-:-:S03]  /*0d60*/  LOP3.LUT R10, R6, 0xff, RZ, 0xc0, !PT ;  /* 0x000000ff060a7812 */ /* 0x000fc600078ec0ff */
[----:B------:R-:W-:Y:S02]  /*0d70*/  VIADD R8, R12, 0xffffffff ;  /* 0xffffffff0c087836 */ /* 0x000fe40000000000 */
[----:B------:R-:W-:-:S03]  /*0d80*/  VIADD R7, R10, 0xffffffff ;  /* 0xffffffff0a077836 */ /* 0x000fc60000000000 */
[----:B------:R-:W-:-:S04]  /*0d90*/  ISETP.GT.U32.AND P0, PT, R8, 0xfd, PT ;  /* 0x000000fd0800780c */ /* 0x000fc80003f04070 */
[----:B------:R-:W-:-:S13]  /*0da0*/  ISETP.GT.U32.OR P0, PT, R7, 0xfd, P0 ;  /* 0x000000fd0700780c */ /* 0x000fda0000704470 */
[----:B------:R-:W-:Y:S01]  /*0db0*/  @!P0 IMAD.MOV.U32 R6, RZ, RZ, RZ ;  /* 0x000000ffff068224 */ /* 0x000fe200078e00ff */
[----:B------:R-:W-:Y:S06]  /*0dc0*/  @!P0 BRA `(.L_x_20) ;  /* 0x00000000005c8947 */ /* 0x000fec0003800000 */
[----:B------:R-:W-:Y:S02]  /*0dd0*/  FSETP.GTU.FTZ.AND P0, PT, |R0|, +INF , PT ;  /* 0x7f8000000000780b */ /* 0x000fe40003f1c200 */
[----:B------:R-:W-:-:S04]  /*0de0*/  FSETP.GTU.FTZ.AND P1, PT, |R3|, +INF , PT ;  /* 0x7f8000000300780b */ /* 0x000fc80003f3c200 */
[----:B------:R-:W-:-:S13]  /*0df0*/  PLOP3.LUT P0, PT, P0, P1, PT, 0xf8, 0x8f ;  /* 0x00000000008f781c */ /* 0x000fda0000703f70 */
[----:B------:R-:W-:Y:S05]  /*0e00*/  @P0 BRA `(.L_x_21) ;  /* 0x00000004004c0947 */ /* 0x000fea0003800000 */
[----:B------:R-:W-:-:S13]  /*0e10*/  LOP3.LUT P0, RZ, R3, 0x7fffffff, R0, 0xc8, !PT ;  /* 0x7fffffff03ff7812 */ /* 0x000fda000780c800 */
[----:B------:R-:W-:Y:S05]  /*0e20*/  @!P0 BRA `(.L_x_22) ;  /* 0x00000004003c8947 */ /* 0x000fea0003800000 */
[C---:B------:R-:W-:Y:S02]  /*0e30*/  FSETP.NEU.FTZ.AND P0, PT, |R0|.reuse, +INF , PT ;  /* 0x7f8000000000780b */ /* 0x040fe40003f1d200 */
[----:B------:R-:W-:Y:S02]  /*0e40*/  FSETP.NEU.FTZ.AND P2, PT, |R3|, +INF , PT ;  /* 0x7f8000000300780b */ /* 0x000fe40003f5d200 */
[----:B------:R-:W-:-:S11]  /*0e50*/  FSETP.NEU.FTZ.AND P1, PT, |R0|, +INF , PT ;  /* 0x7f8000000000780b */ /* 0x000fd60003f3d200 */
[----:B------:R-:W-:Y:S05]  /*0e60*/  @!P2 BRA !P0, `(.L_x_22) ;  /* 0x00000004002ca947 */ /* 0x000fea0004000000 */
[----:B------:R-:W-:-:S04]  /*0e70*/  LOP3.LUT P0, RZ, R0, 0x7fffffff, RZ, 0xc0, !PT ;  /* 0x7fffffff00ff7812 */ /* 0x000fc8000780c0ff */
[----:B------:R-:W-:-:S13]  /*0e80*/  PLOP3.LUT P0, PT, P2, P0, PT, 0x2f, 0xf2 ;  /* 0x0000000000f2781c */ /* 0x000fda0001700577 */
[----:B------:R-:W-:Y:S05]  /*0e90*/  @P0 BRA `(.L_x_23) ;  /* 0x0000000400180947 */ /* 0x000fea0003800000 */
[----:B------:R-:W-:-:S04]  /*0ea0*/  LOP3.LUT P0, RZ, R3, 0x7fffffff, RZ, 0xc0, !PT ;  /* 0x7fffffff03ff7812 */ /* 0x000fc8000780c0ff */
[----:B------:R-:W-:-:S13]  /*0eb0*/  PLOP3.LUT P0, PT, P1, P0, PT, 0x2f, 0xf2 ;  /* 0x0000000000f2781c */ /* 0x000fda0000f00577 */
[----:B------:R-:W-:Y:S05]  /*0ec0*/  @P0 BRA `(.L_x_24) ;  /* 0x0000000400000947 */ /* 0x000fea0003800000 */
[----:B------:R-:W-:Y:S02]  /*0ed0*/  ISETP.GE.AND P0, PT, R7, RZ, PT ;  /* 0x000000ff0700720c */ /* 0x000fe40003f06270 */
[----:B------:R-:W-:-:S11]  /*0ee0*/  ISETP.GE.AND P1, PT, R8, RZ, PT ;  /* 0x000000ff0800720c */ /* 0x000fd60003f26270 */
[----:B------:R-:W-:Y:S02]  /*0ef0*/  @P0 IMAD.MOV.U32 R6, RZ, RZ, RZ ;  /* 0x000000ffff060224 */ /* 0x000fe400078e00ff */
[----:B------:R-:W-:Y:S01]  /*0f00*/  @!P0 FFMA R0, R0, 1.84467440737095516160e+19, RZ ;  /* 0x5f80000000008823 */ /* 0x000fe200000000ff */
[----:B------:R-:W-:Y:S02]  /*0f10*/  @!P0 IMAD.MOV.U32 R6, RZ, RZ, -0x40 ;  /* 0xffffffc0ff068424 */ /* 0x000fe400078e00ff */
[----:B------:R-:W-:Y:S02]  /*0f20*/  @!P1 FFMA R3, R3, 1.84467440737095516160e+19, RZ ;  /* 0x5f80000003039823 */ /* 0x000fe400000000ff */
[----:B------:R-:W-:-:S07]  /*0f30*/  @!P1 VIADD R6, R6, 0x40 ;  /* 0x0000004006069836 */ /* 0x000fce0000000000 */
.L_x_20:
[----:B------:R-:W-:Y:S01]  /*0f40*/  LEA R8, R12, 0xc0800000, 0x17 ;  /* 0xc08000000c087811 */ /* 0x000fe200078eb8ff */
[----:B------:R-:W-:Y:S04]  /*0f50*/  BSSY.RECONVERGENT B3, `(.L_x_25) ;  /* 0x0000036000037945 */ /* 0x000fe80003800200 */
[----:B------:R-:W-:Y:S01]  /*0f60*/  IMAD.IADD R8, R3, 0x1, -R8 ;  /* 0x0000000103087824 */ /* 0x000fe200078e0a08 */
[----:B------:R-:W-:-:S03]  /*0f70*/  IADD3 R3, PT, PT, R10, -0x7f, RZ ;  /* 0xffffff810a037810 */ /* 0x000fc60007ffe0ff */
[----:B------:R-:W0:Y:S01]  /*0f80*/  MUFU.RCP R7, R8 ;  /* 0x0000000800077308 */ /* 0x000e220000001000 */
[----:B------:R-:W-:Y:S01]  /*0f90*/  FADD.FTZ R9, -R8, -RZ ;  /* 0x800000ff08097221 */ /* 0x000fe20000010100 */
[----:B------:R-:W-:-:S03]  /*0fa0*/  IMAD R0, R3, -0x800000, R0 ;  /* 0xff80000003007824 */ /* 0x000fc600078e0200 */
[----:B0-----:R-:W-:-:S04]  /*0fb0*/  FFMA R10, R7, R9, 1 ;  /* 0x3f800000070a7423 */ /* 0x001fc80000000009 */
[----:B------:R-:W-:-:S04]  /*0fc0*/  FFMA R14, R7, R10, R7 ;  /* 0x0000000a070e7223 */ /* 0x000fc80000000007 */
[----:B------:R-:W-:-:S04]  /*0fd0*/  FFMA R7, R0, R14, RZ ;  /* 0x0000000e00077223 */ /* 0x000fc800000000ff */
[----:B------:R-:W-:-:S04]  /*0fe0*/  FFMA R10, R9, R7, R0 ;  /* 0x00000007090a7223 */ /* 0x000fc80000000000 */
[----:B------:R-:W-:Y:S01]  /*0ff0*/  FFMA R11, R14, R10, R7 ;  /* 0x0000000a0e0b7223 */ /* 0x000fe20000000007 */
[----:B------:R-:W-:-:S03]  /*1000*/  IADD3 R7, PT, PT, R3, 0x7f, -R12 ;  /* 0x0000007f03077810 */ /* 0x000fc60007ffe80c */
[----:B------:R-:W-:Y:S02]  /*1010*/  FFMA R10, R9, R11, R0 ;  /* 0x0000000b090a7223 */ /* 0x000fe40000000000 */
[----:B------:R-:W-:Y:S02]  /*1020*/  IMAD.IADD R7, R7, 0x1, R6 ;  /* 0x0000000107077824 */ /* 0x000fe400078e0206 */
[----:B------:R-:W-:-:S05]  /*1030*/  FFMA R0, R14, R10, R11 ;  /* 0x0000000a0e007223 */ /* 0x000fca000000000b */
[----:B------:R-:W-:-:S04]  /*1040*/  SHF.R.U32.HI R3, RZ, 0x17, R0 ;  /* 0x00000017ff037819 */ /* 0x000fc80000011600 */
[----:B------:R-:W-:-:S05]  /*1050*/  LOP3.LUT R3, R3, 0xff, RZ, 0xc0, !PT ;  /* 0x000000ff03037812 */ /* 0x000fca00078ec0ff */
[----:B------:R-:W-:-:S04]  /*1060*/  IMAD.IADD R9, R3, 0x1, R7 ;  /* 0x0000000103097824 */ /* 0x000fc800078e0207 */
[----:B------:R-:W-:-:S05]  /*1070*/  VIADD R3, R9, 0xffffffff ;  /* 0xffffffff09037836 */ /* 0x000fca0000000000 */
[----:B------:R-:W-:-:S13]  /*1080*/  ISETP.GE.U32.AND P0, PT, R3, 0xfe, PT ;  /* 0x000000fe0300780c */ /* 0x000fda0003f06070 */
[----:B------:R-:W-:Y:S05]  /*1090*/  @!P0 BRA `(.L_x_26) ;  /* 0x0000000000808947 */ /* 0x000fea0003800000 */
[----:B------:R-:W-:-:S13]  /*10a0*/  ISETP.GT.AND P0, PT, R9, 0xfe, PT ;  /* 0x000000fe0900780c */ /* 0x000fda0003f04270 */
[----:B------:R-:W-:Y:S05]  /*10b0*/  @P0 BRA `(.L_x_27) ;  /* 0x00000000006c0947 */ /* 0x000fea0003800000 */
[----:B------:R-:W-:-:S13]  /*10c0*/  ISETP.GE.AND P0, PT, R9, 0x1, PT ;  /* 0x000000010900780c */ /* 0x000fda0003f06270 */
[----:B------:R-:W-:Y:S05]  /*10d0*/  @P0 BRA `(.L_x_28) ;  /* 0x0000000000740947 */ /* 0x000fea0003800000 */
[----:B------:R-:W-:Y:S02]  /*10e0*/  ISETP.GE.AND P0, PT, R9, -0x18, PT ;  /* 0xffffffe80900780c */ /* 0x000fe40003f06270 */
[----:B------:R-:W-:-:S11]  /*10f0*/  LOP3.LUT R0, R0, 0x80000000, RZ, 0xc0, !PT ;  /* 0x8000000000007812 */ /* 0x000fd600078ec0ff */
[----:B------:R-:W-:Y:S05]  /*1100*/  @!P0 BRA `(.L_x_28) ;  /* 0x0000000000688947 */ /* 0x000fea0003800000 */
[CCC-:B------:R-:W-:Y:S01]  /*1110*/  FFMA.RZ R3, R14.reuse, R10.reuse, R11.reuse ;  /* 0x0000000a0e037223 */ /* 0x1c0fe2000000c00b */
[C---:B------:R-:W-:Y:S02]  /*1120*/  VIADD R8, R9.reuse, 0x20 ;  /* 0x0000002009087836 */ /* 0x040fe40000000000 */
[CCC-:B------:R-:W-:Y:S01]  /*1130*/  FFMA.RM R6, R14.reuse, R10.reuse, R11.reuse ;  /* 0x0000000a0e067223 */ /* 0x1c0fe2000000400b */
[----:B------:R-:W-:Y:S02]  /*1140*/  ISETP.NE.AND P2, PT, R9, RZ, PT ;  /* 0x000000ff0900720c */ /* 0x000fe40003f45270 */
[----:B------:R-:W-:Y:S01]  /*1150*/  LOP3.LUT R7, R3, 0x7fffff, RZ, 0xc0, !PT ;  /* 0x007fffff03077812 */ /* 0x000fe200078ec0ff */
[----:B------:R-:W-:Y:S01]  /*1160*/  FFMA.RP R3, R14, R10, R11 ;  /* 0x0000000a0e037223 */ /* 0x000fe2000000800b */
[----:B------:R-:W-:Y:S01]  /*1170*/  ISETP.NE.AND P1, PT, R9, RZ, PT ;  /* 0x000000ff0900720c */ /* 0x000fe20003f25270 */
[----:B------:R-:W-:Y:S01]  /*1180*/  IMAD.MOV R9, RZ, RZ, -R9 ;  /* 0x000000ffff097224 */ /* 0x000fe200078e0a09 */
[----:B------:R-:W-:-:S02]  /*1190*/  LOP3.LUT R7, R7, 0x800000, RZ, 0xfc, !PT ;  /* 0x0080000007077812 */ /* 0x000fc400078efcff */
[----:B------:R-:W-:Y:S02]  /*11a0*/  FSETP.NEU.FTZ.AND P0, PT, R3, R6, PT ;  /* 0x000000060300720b */ /* 0x000fe40003f1d000 */
[----:B------:R-:W-:Y:S02]  /*11b0*/  SHF.L.U32 R8, R7, R8, RZ ;  /* 0x0000000807087219 */ /* 0x000fe400000006ff */
[----:B------:R-:W-:Y:S02]  /*11c0*/  SEL R6, R9, RZ, P2 ;  /* 0x000000ff09067207 */ /* 0x000fe40001000000 */
[----:B------:R-:W-:Y:S02]  /*11d0*/  ISETP.NE.AND P1, PT, R8, RZ, P1 ;  /* 0x000000ff0800720c */ /* 0x000fe40000f25270 */
[----:B------:R-:W-:Y:S02]  /*11e0*/  SHF.R.U32.HI R6, RZ, R6, R7 ;  /* 0x00000006ff067219 */ /* 0x000fe40000011607 */
[----:B------:R-:W-:-:S02]  /*11f0*/  PLOP3.LUT P0, PT, P0, P1, PT, 0xf8, 0x8f ;  /* 0x00000000008f781c */ /* 0x000fc40000703f70 */
[----:B------:R-:W-:Y:S02]  /*1200*/  SHF.R.U32.HI R8, RZ, 0x1, R6 ;  /* 0x00000001ff087819 */ /* 0x000fe40000011606 */
[----:B------:R-:W-:-:S04]  /*1210*/  SEL R3, RZ, 0x1, !P0 ;  /* 0x00000001ff037807 */ /* 0x000fc80004000000 */
[----:B------:R-:W-:-:S04]  /*1220*/  LOP3.LUT R3, R3, 0x1, R8, 0xf8, !PT ;  /* 0x0000000103037812 */ /* 0x000fc800078ef808 */
[----:B------:R-:W-:-:S05]  /*1230*/  LOP3.LUT R3, R3, R6, RZ, 0xc0, !PT ;  /* 0x0000000603037212 */ /* 0x000fca00078ec0ff */
[----:B------:R-:W-:-:S05]  /*1240*/  IMAD.IADD R3, R8, 0x1, R3 ;  /* 0x0000000108037824 */ /* 0x000fca00078e0203 */
[----:B------:R-:W-:Y:S01]  /*1250*/  LOP3.LUT R0, R3, R0, RZ, 0xfc, !PT ;  /* 0x0000000003007212 */ /* 0x000fe200078efcff */
[----:B------:R-:W-:Y:S06]  /*1260*/  BRA `(.L_x_28) ;  /* 0x0000000000107947 */ /* 0x000fec0003800000 */
.L_x_27:
[----:B------:R-:W-:-:S04]  /*1270*/  LOP3.LUT R0, R0, 0x80000000, RZ, 0xc0, !PT ;  /* 0x8000000000007812 */ /* 0x000fc800078ec0ff */
[----:B------:R-:W-:Y:S01]  /*1280*/  LOP3.LUT R0, R0, 0x7f800000, RZ, 0xfc, !PT ;  /* 0x7f80000000007812 */ /* 0x000fe200078efcff */
[----:B------:R-:W-:Y:S06]  /*1290*/  BRA `(.L_x_28) ;  /* 0x0000000000047947 */ /* 0x000fec0003800000 */
.L_x_26:
[----:B------:R-:W-:-:S07]  /*12a0*/  IMAD R0, R7, 0x800000, R0 ;  /* 0x0080000007007824 */ /* 0x000fce00078e0200 */
.L_x_28:
[----:B------:R-:W-:Y:S05]  /*12b0*/  BSYNC.RECONVERGENT B3 ;  /* 0x0000000000037941 */ /* 0x000fea0003800200 */
.L_x_25:
[----:B------:R-:W-:Y:S05]  /*12c0*/  BRA `(.L_x_29) ;  /* 0x0000000000207947 */ /* 0x000fea0003800000 */
.L_x_24:
[----:B------:R-:W-:-:S04]  /*12d0*/  LOP3.LUT R0, R3, 0x80000000, R0, 0x48, !PT ;  /* 0x8000000003007812 */ /* 0x000fc800078e4800 */
[----:B------:R-:W-:Y:S01]  /*12e0*/  LOP3.LUT R0, R0, 0x7f800000, RZ, 0xfc, !PT ;  /* 0x7f80000000007812 */ /* 0x000fe200078efcff */
[----:B------:R-:W-:Y:S06]  /*12f0*/  BRA `(.L_x_29) ;  /* 0x0000000000147947 */ /* 0x000fec0003800000 */
.L_x_23:
[----:B------:R-:W-:Y:S01]  /*1300*/  LOP3.LUT R0, R3, 0x80000000, R0, 0x48, !PT ;  /* 0x8000000003007812 */ /* 0x000fe200078e4800 */
[----:B------:R-:W-:Y:S06]  /*1310*/  BRA `(.L_x_29) ;  /* 0x00000000000c7947 */ /* 0x000fec0003800000 */
.L_x_22:
[----:B------:R-:W0:Y:S01]  /*1320*/  MUFU.RSQ R0, -QNAN ;  /* 0xffc0000000007908 */ /* 0x000e220000001400 */
[----:B------:R-:W-:Y:S05]  /*1330*/  BRA `(.L_x_29) ;  /* 0x0000000000047947 */ /* 0x000fea0003800000 */
.L_x_21:
[----:B------:R-:W-:-:S07]  /*1340*/  FADD.FTZ R0, R0, R3 ;  /* 0x0000000300007221 */ /* 0x000fce0000010000 */
.L_x_29:
[----:B------:R-:W-:Y:S05]  /*1350*/  BSYNC.RECONVERGENT B2 ;  /* 0x0000000000027941 */ /* 0x000fea0003800200 */
.L_x_19:
[----:B------:R-:W-:Y:S02]  /*1360*/  IMAD.MOV.U32 R6, RZ, RZ, R4 ;  /* 0x000000ffff067224 */ /* 0x000fe400078e0004 */
[----:B------:R-:W-:-:S04]  /*1370*/  IMAD.MOV.U32 R7, RZ, RZ, 0x0 ;  /* 0x00000000ff077424 */ /* 0x000fc800078e00ff */
[----:B0-----:R-:W-:Y:S05]  /*1380*/  RET.REL.NODEC R6 `(compute_coupling_strength) ;  /* 0xffffffec061c7950 */ /* 0x001fea0003c3ffff */
.L_x_30:
        /* <DEDUP_REMOVED lines=15> */
.L_x_113:


//--------------------- .text.transfer_entropy    --------------------------
	.section	.text.transfer_entropy,"ax",@progbits
	.align	128
        .global         transfer_entropy
        .type           transfer_entropy,@function
        .size           transfer_entropy,(.L_x_114 - transfer_entropy)
        .other          transfer_entropy,@"STO_CUDA_ENTRY STV_DEFAULT"
transfer_entropy:
.text.transfer_entropy:
[----:B------:R-:W-:Y:S01]  /*0000*/  LDC R1, c[0x0][0x37c] ;  /* 0x0000df00ff017b82 */ /* 0x000fe20000000800 */
[----:B------:R-:W0:Y:S01]  /*0010*/  S2R R0, SR_TID.X ;  /* 0x0000000000007919 */ /* 0x000e220000002100 */
[----:B------:R-:W-:Y:S01]  /*0020*/  BSSY.RECONVERGENT B0, `(.L_x_31) ;  /* 0x0000010000007945 */ /* 0x000fe20003800200 */
[----:B0-----:R-:W-:-:S13]  /*0030*/  ISETP.GT.U32.AND P0, PT, R0, 0xff, PT ;  /* 0x000000ff0000780c */ /* 0x001fda0003f04070 */
[----:B------:R-:W-:Y:S05]  /*0040*/  @P0 BRA `(.L_x_32) ;  /* 0x0000000000340947 */ /* 0x000fea0003800000 */
[----:B------:R-:W0:Y:S01]  /*0050*/  S2UR UR7, SR_CgaCtaId ;  /* 0x00000000000779c3 */ /* 0x000e220000008800 */
[----:B------:R-:W-:Y:S02]  /*0060*/  UMOV UR4, 0x400 ;  /* 0x0000040000047882 */ /* 0x000fe40000000000 */
[----:B------:R-:W-:Y:S02]  /*0070*/  UIADD3 UR5, UPT, UPT, UR4, 0x400, URZ ;  /* 0x0000040004057890 */ /* 0x000fe4000fffe0ff */
[----:B------:R-:W-:Y:S02]  /*0080*/  UIADD3 UR6, UPT, UPT, UR4, 0x800, URZ ;  /* 0x0000080004067890 */ /* 0x000fe4000fffe0ff */
[----:B0-----:R-:W-:Y:S02]  /*0090*/  ULEA UR4, UR7, UR4, 0x18 ;  /* 0x0000000407047291 */ /* 0x001fe4000f8ec0ff */
[----:B------:R-:W-:Y:S02]  /*00a0*/  ULEA UR5, UR7, UR5, 0x18 ;  /* 0x0000000507057291 */ /* 0x000fe4000f8ec0ff */
[----:B------:R-:W-:-:S02]  /*00b0*/  ULEA UR6, UR7, UR6, 0x18 ;  /* 0x0000000607067291 */ /* 0x000fc4000f8ec0ff */
[C---:B------:R-:W-:Y:S02]  /*00c0*/  LEA R2, R0.reuse, UR4, 0x2 ;  /* 0x0000000400027c11 */ /* 0x040fe4000f8e10ff */
[C---:B------:R-:W-:Y:S02]  /*00d0*/  LEA R3, R0.reuse, UR5, 0x2 ;  /* 0x0000000500037c11 */ /* 0x040fe4000f8e10ff */
[----:B------:R-:W-:Y:S01]  /*00e0*/  LEA R4, R0, UR6, 0x2 ;  /* 0x0000000600047c11 */ /* 0x000fe2000f8e10ff */
[----:B------:R0:W-:Y:S04]  /*00f0*/  STS [R2], RZ ;  /* 0x000000ff02007388 */ /* 0x0001e80000000800 */
[----:B------:R0:W-:Y:S04]  /*0100*/  STS [R3], RZ ;  /* 0x000000ff03007388 */ /* 0x0001e80000000800 */
[----:B------:R0:W-:Y:S02]  /*0110*/  STS [R4], RZ ;  /* 0x000000ff04007388 */ /* 0x0001e40000000800 */
.L_x_32:
[----:B------:R-:W-:Y:S05]  /*0120*/  BSYNC.RECONVERGENT B0 ;  /* 0x0000000000007941 */ /* 0x000fea0003800200 */
.L_x_31:
[----:B------:R-:W1:Y:S01]  /*0130*/  LDCU.64 UR4, c[0x0][0x398] ;  /* 0x00007300ff0477ac */ /* 0x000e620008000a00 */
[----:B------:R-:W2:Y:S01]  /*0140*/  LDCU.64 UR10, c[0x0][0x358] ;  /* 0x00006b00ff0a77ac */ /* 0x000ea20008000a00 */
[----:B-1----:R-:W-:Y:S01]  /*0150*/  UIADD3 UR4, UPT, UPT, UR4, -UR5, URZ ;  /* 0x8000000504047290 */ /* 0x002fe2000fffe0ff */
[----:B------:R-:W-:Y:S05]  /*0160*/  BAR.SYNC.DEFER_BLOCKING 0x0 ;  /* 0x0000000000007b1d */ /* 0x000fea0000010000 */
[----:B------:R-:W-:-:S13]  /*0170*/  ISETP.GE.U32.AND P0, PT, R0, UR4, PT ;  /* 0x0000000400007c0c */ /* 0x000fda000bf06070 */
[----:B--2---:R-:W-:Y:S05]  /*0180*/  @P0 BRA `(.L_x_33) ;  /* 0x0000000000cc0947 */ /* 0x004fea0003800000 */
[----:B------:R-:W1:Y:S01]  /*0190*/  S2R R5, SR_CgaCtaId ;  /* 0x0000000000057919 */ /* 0x000e620000008800 */
[----:B0-----:R-:W0:Y:S01]  /*01a0*/  LDC R2, c[0x0][0x360] ;  /* 0x0000d800ff027b82 */ /* 0x001e220000000800 */
[----:B------:R-:W-:Y:S02]  /*01b0*/  MOV R3, 0x400 ;  /* 0x0000040000037802 */ /* 0x000fe40000000f00 */
[----:B------:R-:W-:Y:S02]  /*01c0*/  MOV R7, R0 ;  /* 0x0000000000077202 */ /* 0x000fe40000000f00 */
[C---:B------:R-:W-:Y:S01]  /*01d0*/  IADD3 R4, PT, PT, R3.reuse, 0x400, RZ ;  /* 0x0000040003047810 */ /* 0x040fe20007ffe0ff */
[----:B------:R-:W-:Y:S01]  /*01e0*/  VIADD R6, R3, 0x800 ;  /* 0x0000080003067836 */ /* 0x000fe20000000000 */
[C---:B-1----:R-:W-:Y:S02]  /*01f0*/  LEA R3, R5.reuse, R3, 0x18 ;  /* 0x0000000305037211 */ /* 0x042fe400078ec0ff */
[----:B------:R-:W-:-:S02]  /*0200*/  LEA R4, R5, R4, 0x18 ;  /* 0x0000000405047211 */ /* 0x000fc400078ec0ff */
[----:B------:R-:W-:-:S07]  /*0210*/  LEA R5, R5, R6, 0x18 ;  /* 0x0000000605057211 */ /* 0x000fce00078ec0ff */
.L_x_40:
[----:B------:R-:W1:Y:S01]  /*0220*/  LDC.64 R8, c[0x0][0x380] ;  /* 0x0000e000ff087b82 */ /* 0x000e620000000a00 */
[----:B------:R-:W-:Y:S05]  /*0230*/  YIELD ;  /* 0x0000000000007946 */ /* 0x000fea0003800000 */
[----:B------:R-:W2:Y:S02]  /*0240*/  LDCU UR5, c[0x0][0x39c] ;  /* 0x00007380ff0577ac */ /* 0x000ea40008000800 */
[----:B------:R-:W3:Y:S01]  /*0250*/  LDC.64 R10, c[0x0][0x388] ;  /* 0x0000e200ff0a7b82 */ /* 0x000ee20000000a00 */
[C---:B--2---:R-:W-:Y:S02]  /*0260*/  VIADD R13, R7.reuse, UR5 ;  /* 0x00000005070d7c36 */ /* 0x044fe40008000000 */
[----:B-1----:R-:W-:-:S04]  /*0270*/  IMAD.WIDE.U32 R8, R7, 0x4, R8 ;  /* 0x0000000407087825 */ /* 0x002fc800078e0008 */
[----:B---3--:R-:W-:Y:S02]  /*0280*/  IMAD.WIDE.U32 R10, R13, 0x4, R10 ;  /* 0x000000040d0a7825 */ /* 0x008fe400078e000a */
[----:B------:R-:W2:Y:S04]  /*0290*/  LDG.E R8, desc[UR10][R8.64] ;  /* 0x0000000a08087981 */ /* 0x000ea8000c1e1900 */
[----:B------:R-:W3:Y:S01]  /*02a0*/  LDG.E R10, desc[UR10][R10.64] ;  /* 0x0000000a0a0a7981 */ /* 0x000ee2000c1e1900 */
[----:B------:R-:W-:Y:S01]  /*02b0*/  HFMA2 R13, -RZ, RZ, 3.5, 0 ;  /* 0x43000000ff0d7431 */ /* 0x000fe200000001ff */
[----:B------:R-:W-:Y:S04]  /*02c0*/  BSSY.RECONVERGENT B0, `(.L_x_34) ;  /* 0x000000e000007945 */ /* 0x000fe80003800200 */
[-C--:B--2---:R-:W-:Y:S01]  /*02d0*/  FFMA R6, R8, R13.reuse, 128 ;  /* 0x4300000008067423 */ /* 0x084fe2000000000d */
[----:B---3--:R-:W-:-:S04]  /*02e0*/  FFMA R12, R10, R13, 128 ;  /* 0x430000000a0c7423 */ /* 0x008fc8000000000d */
[----:B------:R-:W-:Y:S02]  /*02f0*/  FMNMX R6, RZ, R6, !PT ;  /* 0x00000006ff067209 */ /* 0x000fe40007800000 */
[----:B------:R-:W-:Y:S02]  /*0300*/  FMNMX R12, RZ, R12, !PT ;  /* 0x0000000cff0c7209 */ /* 0x000fe40007800000 */
[----:B------:R-:W-:Y:S02]  /*0310*/  FMNMX R6, R6, 255, PT ;  /* 0x437f000006067809 */ /* 0x000fe40003800000 */
[----:B------:R-:W-:-:S04]  /*0320*/  FMNMX R12, R12, 255, PT ;  /* 0x437f00000c0c7809 */ /* 0x000fc80003800000 */
[----:B------:R-:W1:Y:S08]  /*0330*/  F2I.U32.TRUNC.NTZ R6, R6 ;  /* 0x0000000600067305 */ /* 0x000e70000020f000 */
[----:B------:R-:W2:Y:S01]  /*0340*/  F2I.U32.TRUNC.NTZ R12, R12 ;  /* 0x0000000c000c7305 */ /* 0x000ea2000020f000 */
[----:B-1----:R-:W-:-:S07]  /*0350*/  IMAD R13, R6, 0x4, R4 ;  /* 0x00000004060d7824 */ /* 0x002fce00078e0204 */
.L_x_35:
[----:B------:R-:W1:Y:S02]  /*0360*/  LDS R8, [R13] ;  /* 0x000000000d087984 */ /* 0x000e640000000800 */
[----:B-1----:R-:W-:-:S05]  /*0370*/  FADD R9, R8, 1 ;  /* 0x3f80000008097421 */ /* 0x002fca0000000000 */
[----:B------:R-:W1:Y:S02]  /*0380*/  ATOMS.CAST.SPIN P0, [R13], R8, R9 ;  /* 0x000000080d00758d */ /* 0x000e640001800009 */
[----:B-1----:R-:W-:Y:S05]  /*0390*/  @!P0 BRA `(.L_x_35) ;  /* 0xfffffffc00f08947 */ /* 0x002fea000383ffff */
[----:B------:R-:W-:Y:S05]  /*03a0*/  BSYNC.RECONVERGENT B0 ;  /* 0x0000000000007941 */ /* 0x000fea0003800200 */
.L_x_34:
[----:B------:R-:W-:Y:S01]  /*03b0*/  BSSY.RECONVERGENT B0, `(.L_x_36) ;  /* 0x0000006000007945 */ /* 0x000fe20003800200 */
[----:B--2---:R-:W-:-:S07]  /*03c0*/  LEA R12, R12, R5, 0x2 ;  /* 0x000000050c0c7211 */ /* 0x004fce00078e10ff */
.L_x_37:
[----:B------:R-:W1:Y:S02]  /*03d0*/  LDS R8, [R12] ;  /* 0x000000000c087984 */ /* 0x000e640000000800 */
[----:B-1----:R-:W-:-:S05]  /*03e0*/  FADD R9, R8, 1 ;  /* 0x3f80000008097421 */ /* 0x002fca0000000000 */
[----:B------:R-:W1:Y:S02]  /*03f0*/  ATOMS.CAST.SPIN P0, [R12], R8, R9 ;  /* 0x000000080c00758d */ /* 0x000e640001800009 */
[----:B-1----:R-:W-:Y:S05]  /*0400*/  @!P0 BRA `(.L_x_37) ;  /* 0xfffffffc00f08947 */ /* 0x002fea000383ffff */
[----:B------:R-:W-:Y:S05]  /*0410*/  BSYNC.RECONVERGENT B0 ;  /* 0x0000000000007941 */ /* 0x000fea0003800200 */
.L_x_36:
[----:B------:R-:W-:Y:S01]  /*0420*/  BSSY.RECONVERGENT B0, `(.L_x_38) ;  /* 0x0000006000007945 */ /* 0x000fe20003800200 */
[----:B------:R-:W-:-:S07]  /*0430*/  IMAD R6, R6, 0x4, R3 ;  /* 0x0000000406067824 */ /* 0x000fce00078e0203 */
.L_x_39:
[----:B------:R-:W1:Y:S02]  /*0440*/  LDS R8, [R6] ;  /* 0x0000000006087984 */ /* 0x000e640000000800 */
[----:B-1----:R-:W-:-:S05]  /*0450*/  FADD R9, R8, 1 ;  /* 0x3f80000008097421 */ /* 0x002fca0000000000 */
[----:B------:R-:W1:Y:S02]  /*0460*/  ATOMS.CAST.SPIN P0, [R6], R8, R9 ;  /* 0x000000080600758d */ /* 0x000e640001800009 */
[----:B-1----:R-:W-:Y:S05]  /*0470*/  @!P0 BRA `(.L_x_39) ;  /* 0xfffffffc00f08947 */ /* 0x002fea000383ffff */
[----:B------:R-:W-:Y:S05]  /*0480*/  BSYNC.RECONVERGENT B0 ;  /* 0x0000000000007941 */ /* 0x000fea0003800200 */
.L_x_38:
[----:B0-----:R-:W-:-:S04]  /*0490*/  IADD3 R7, PT, PT, R2, R7, RZ ;  /* 0x0000000702077210 */ /* 0x001fc80007ffe0ff */
[----:B------:R-:W-:-:S13]  /*04a0*/  ISETP.GE.U32.AND P0, PT, R7, UR4, PT ;  /* 0x0000000407007c0c */ /* 0x000fda000bf06070 */
[----:B------:R-:W-:Y:S05]  /*04b0*/  @!P0 BRA `(.L_x_40) ;  /* 0xfffffffc00588947 */ /* 0x000fea000383ffff */
.L_x_33:
[----:B------:R-:W-:Y:S05]  /*04c0*/  WARPSYNC.ALL ;  /* 0x0000000000007948 */ /* 0x000fea0003800000 */
[----:B------:R-:W-:Y:S01]  /*04d0*/  BAR.SYNC.DEFER_BLOCKING 0x0 ;  /* 0x0000000000007b1d */ /* 0x000fe20000010000 */
[----:B------:R-:W-:-:S13]  /*04e0*/  ISETP.NE.AND P0, PT, R0, RZ, PT ;  /* 0x000000ff0000720c */ /* 0x000fda0003f05270 */
[----:B------:R-:W-:Y:S05]  /*04f0*/  @P0 EXIT ;  /* 0x000000000000094d */ /* 0x000fea0003800000 */
[----:B------:R-:W1:Y:S01]  /*0500*/  S2UR UR7, SR_CgaCtaId ;  /* 0x00000000000779c3 */ /* 0x000e620000008800 */
[----:B------:R-:W-:Y:S01]  /*0510*/  UMOV UR5, 0x400 ;  /* 0x0000040000057882 */ /* 0x000fe20000000000 */
[----:B0-----:R-:W-:Y:S01]  /*0520*/  IMAD.MOV.U32 R2, RZ, RZ, RZ ;  /* 0x000000ffff027224 */ /* 0x001fe200078e00ff */
[----:B------:R-:W-:Y:S01]  /*0530*/  UIADD3 UR6, UPT, UPT, UR5, 0x800, URZ ;  /* 0x0000080005067890 */ /* 0x000fe2000fffe0ff */
[----:B------:R-:W-:Y:S01]  /*0540*/  CS2R R4, SRZ ;  /* 0x0000000000047805 */ /* 0x000fe2000001ff00 */
[----:B------:R-:W-:Y:S01]  /*0550*/  UIADD3 UR8, UPT, UPT, UR5, 0x400, URZ ;  /* 0x0000040005087890 */ /* 0x000fe2000fffe0ff */
[----:B------:R-:W-:Y:S01]  /*0560*/  I2FP.F32.U32 R3, UR4 ;  /* 0x0000000400037c45 */ /* 0x000fe20008201000 */
[----:B------:R-:W-:Y:S01]  /*0570*/  UMOV UR4, URZ ;  /* 0x000000ff00047c82 */ /* 0x000fe20008000000 */
[----:B-1----:R-:W-:Y:S02]  /*0580*/  ULEA UR5, UR7, UR5, 0x18 ;  /* 0x0000000507057291 */ /* 0x002fe4000f8ec0ff */
[----:B------:R-:W-:-:S02]  /*0590*/  ULEA UR6, UR7, UR6, 0x18 ;  /* 0x0000000607067291 */ /* 0x000fc4000f8ec0ff */
[----:B------:R-:W-:-:S12]  /*05a0*/  ULEA UR7, UR7, UR8, 0x18 ;  /* 0x0000000807077291 */ /* 0x000fd8000f8ec0ff */
.L_x_47:
[----:B------:R-:W0:Y:S01]  /*05b0*/  LDS R0, [UR7] ;  /* 0x00000007ff007984 */ /* 0x000e220008000800 */
[----:B------:R-:W1:Y:S01]  /*05c0*/  MUFU.RCP R6, R3 ;  /* 0x0000000300067308 */ /* 0x000e620000001000 */
[----:B------:R-:W-:-:S04]  /*05d0*/  UIADD3 UR4, UPT, UPT, UR4, 0x1, URZ ;  /* 0x0000000104047890 */ /* 0x000fc8000fffe0ff */
[----:B------:R-:W-:Y:S01]  /*05e0*/  UISETP.NE.AND UP0, UPT, UR4, 0x100, UPT ;  /* 0x000001000400788c */ /* 0x000fe2000bf05270 */
[----:B-1----:R-:W-:-:S04]  /*05f0*/  FFMA R7, -R3, R6, 1 ;  /* 0x3f80000003077423 */ /* 0x002fc80000000106 */
[----:B------:R-:W-:Y:S01]  /*0600*/  FFMA R7, R6, R7, R6 ;  /* 0x0000000706077223 */ /* 0x000fe20000000006 */
[----:B0-----:R-:W0:Y:S03]  /*0610*/  FCHK P0, R0, R3 ;  /* 0x0000000300007302 */ /* 0x001e260000000000 */
[----:B------:R-:W-:-:S04]  /*0620*/  FFMA R6, R0, R7, RZ ;  /* 0x0000000700067223 */ /* 0x000fc800000000ff */
[----:B------:R-:W-:-:S04]  /*0630*/  FFMA R8, -R3, R6, R0 ;  /* 0x0000000603087223 */ /* 0x000fc80000000100 */
[----:B------:R-:W-:Y:S01]  /*0640*/  FFMA R6, R7, R8, R6 ;  /* 0x0000000807067223 */ /* 0x000fe20000000006 */
[----:B0-----:R-:W-:Y:S06]  /*0650*/  @!P0 BRA `(.L_x_41) ;  /* 0x00000000000c8947 */ /* 0x001fec0003800000 */
[----:B------:R-:W-:-:S07]  /*0660*/  MOV R8, 0x680 ;  /* 0x0000068000087802 */ /* 0x000fce0000000f00 */
[----:B------:R-:W-:Y:S05]  /*0670*/  CALL.REL.NOINC `($__internal_1_$__cuda_sm3x_div_rn_noftz_f32_slowpath) ;  /* 0x0000000400c87944 */ /* 0x000fea0003c00000 */
[----:B------:R-:W-:-:S07]  /*0680*/  MOV R6, R0 ;  /* 0x0000000000067202 */ /* 0x000fce0000000f00 */
.L_x_41:
[----:B------:R-:W0:Y:S01]  /*0690*/  LDS R10, [UR6] ;  /* 0x00000006ff0a7984 */ /* 0x000e220008000800 */
        /* <DEDUP_REMOVED lines=8> */
[----:B------:R-:W-:Y:S01]  /*0720*/  IMAD.MOV.U32 R0, RZ, RZ, R10 ;  /* 0x000000ffff007224 */ /* 0x000fe200078e000a */
[----:B------:R-:W-:-:S07]  /*0730*/  MOV R8, 0x750 ;  /* 0x0000075000087802 */ /* 0x000fce0000000f00 */
[----:B------:R-:W-:Y:S05]  /*0740*/  CALL.REL.NOINC `($__internal_1_$__cuda_sm3x_div_rn_noftz_f32_slowpath) ;  /* 0x0000000400947944 */ /* 0x000fea0003c00000 */
[----:B------:R-:W-:-:S07]  /*0750*/  MOV R7, R0 ;  /* 0x0000000000077202 */ /* 0x000fce0000000f00 */
.L_x_42:
        /* <DEDUP_REMOVED lines=13> */
.L_x_43:
[----:B------:R-:W-:Y:S02]  /*0830*/  FSETP.GT.AND P2, PT, R6, 1.00000001335143196e-10, PT ;  /* 0x2edbe6ff0600780b */ /* 0x000fe40003f44000 */
[----:B------:R-:W-:Y:S02]  /*0840*/  FSETP.GT.AND P1, PT, R7, 1.00000001335143196e-10, PT ;  /* 0x2edbe6ff0700780b */ /* 0x000fe40003f24000 */
[----:B------:R-:W-:-:S09]  /*0850*/  FSETP.GT.AND P0, PT, R9, 1.00000001335143196e-10, PT ;  /* 0x2edbe6ff0900780b */ /* 0x000fd20003f04000 */
[----:B------:R-:W-:Y:S05]  /*0860*/  @!P2 BRA `(.L_x_44) ;  /* 0x000000000060a947 */ /* 0x000fea0003800000 */
[C---:B------:R-:W-:Y:S01]  /*0870*/  VIADD R0, R6.reuse, 0xc0cafb0d ;  /* 0xc0cafb0d06007836 */ /* 0x040fe20000000000 */
[----:B------:R-:W-:Y:S01]  /*0880*/  ISETP.GT.U32.AND P2, PT, R6, 0x7f7fffff, PT ;  /* 0x7f7fffff0600780c */ /* 0x000fe20003f44070 */
[----:B------:R-:W-:-:S03]  /*0890*/  IMAD.MOV.U32 R13, RZ, RZ, 0x3dc6b27f ;  /* 0x3dc6b27fff0d7424 */ /* 0x000fc600078e00ff */
[----:B------:R-:W-:-:S04]  /*08a0*/  LOP3.LUT R11, R0, 0xff800000, RZ, 0xc0, !PT ;  /* 0xff800000000b7812 */ /* 0x000fc800078ec0ff */
[----:B------:R-:W-:-:S05]  /*08b0*/  IADD3 R0, PT, PT, -R11, R6, RZ ;  /* 0x000000060b007210 */ /* 0x000fca0007ffe1ff */
[----:B------:R-:W-:Y:S01]  /*08c0*/  FADD R8, R0, -1 ;  /* 0xbf80000000087421 */ /* 0x000fe20000000000 */
[----:B------:R-:W-:Y:S02]  /*08d0*/  I2FP.F32.S32 R0, R11 ;  /* 0x0000000b00007245 */ /* 0x000fe40000201400 */
[----:B------:R-:W-:Y:S01]  /*08e0*/  MOV R11, 0x7f800000 ;  /* 0x7f800000000b7802 */ /* 0x000fe20000000f00 */
[----:B------:R-:W-:Y:S02]  /*08f0*/  FFMA R13, R8, R13, -0.16845393180847167969 ;  /* 0xbe2c7f30080d7423 */ /* 0x000fe4000000000d */
[----:B------:R-:W-:Y:S02]  /*0900*/  FFMA R0, R0, 1.1920928955078125e-07, RZ ;  /* 0x3400000000007823 */ /* 0x000fe400000000ff */
[----:B------:R-:W-:-:S04]  /*0910*/  FFMA R13, R8, R13, 0.1716887056827545166 ;  /* 0x3e2fcf2a080d7423 */ /* 0x000fc8000000000d */
[----:B------:R-:W-:-:S04]  /*0920*/  FFMA R13, R8, R13, -0.17900948226451873779 ;  /* 0xbe374e43080d7423 */ /* 0x000fc8000000000d */
[----:B------:R-:W-:-:S04]  /*0930*/  FFMA R13, R8, R13, 0.20512372255325317383 ;  /* 0x3e520bf4080d7423 */ /* 0x000fc8000000000d */
[----:B------:R-:W-:-:S04]  /*0940*/  FFMA R13, R8, R13, -0.24046532809734344482 ;  /* 0xbe763c8b080d7423 */ /* 0x000fc8000000000d */
[----:B------:R-:W-:-:S04]  /*0950*/  FFMA R13, R8, R13, 0.28857114911079406738 ;  /* 0x3e93bf99080d7423 */ /* 0x000fc8000000000d */
[----:B------:R-:W-:-:S04]  /*0960*/  FFMA R13, R8, R13, -0.36067417263984680176 ;  /* 0xbeb8aa49080d7423 */ /* 0x000fc8000000000d */
[----:B------:R-:W-:-:S04]  /*0970*/  FFMA R13, R8, R13, 0.48089820146560668945 ;  /* 0x3ef6384a080d7423 */ /* 0x000fc8000000000d */
[----:B------:R-:W-:-:S04]  /*0980*/  FFMA R13, R8, R13, -0.72134751081466674805 ;  /* 0xbf38aa3b080d7423 */ /* 0x000fc8000000000d */
[----:B------:R-:W-:-:S04]  /*0990*/  FMUL R13, R8, R13 ;  /* 0x0000000d080d7220 */ /* 0x000fc80000400000 */
[----:B------:R-:W-:-:S04]  /*09a0*/  FMUL R13, R8, R13 ;  /* 0x0000000d080d7220 */ /* 0x000fc80000400000 */
[----:B------:R-:W-:-:S04]  /*09b0*/  FFMA R13, R8, 1.4426950216293334961, R13 ;  /* 0x3fb8aa3b080d7823 */ /* 0x000fc8000000000d */
[----:B------:R-:W-:Y:S01]  /*09c0*/  FADD R0, R0, R13 ;  /* 0x0000000d00007221 */ /* 0x000fe20000000000 */
[----:B------:R-:W-:-:S04]  /*09d0*/  @P2 FFMA R0, R6, R11, +INF ;  /* 0x7f80000006002423 */ /* 0x000fc8000000000b */
[----:B------:R-:W-:-:S07]  /*09e0*/  FFMA R5, R0, -R6, R5 ;  /* 0x8000000600057223 */ /* 0x000fce0000000005 */
.L_x_44:
[----:B------:R-:W-:Y:S05]  /*09f0*/  @!P1 BRA `(.L_x_45) ;  /* 0x0000000000609947 */ /* 0x000fea0003800000 */
[C---:B------:R-:W-:Y:S01]  /*0a00*/  IADD3 R0, PT, PT, R7.reuse, -0x3f3504f3, RZ ;  /* 0xc0cafb0d07007810 */ /* 0x040fe20007ffe0ff */
[----:B------:R-:W-:Y:S01]  /*0a10*/  HFMA2 R11, -RZ, RZ, 1.443359375, -0.2030029296875 ;  /* 0x3dc6b27fff0b7431 */ /* 0x000fe200000001ff */
[----:B------:R-:W-:Y:S02]  /*0a20*/  ISETP.GT.U32.AND P1, PT, R7, 0x7f7fffff, PT ;  /* 0x7f7fffff0700780c */ /* 0x000fe40003f24070 */
[----:B------:R-:W-:-:S05]  /*0a30*/  LOP3.LUT R0, R0, 0xff800000, RZ, 0xc0, !PT ;  /* 0xff80000000007812 */ /* 0x000fca00078ec0ff */
[----:B------:R-:W-:Y:S01]  /*0a40*/  IMAD.IADD R6, R7, 0x1, -R0 ;  /* 0x0000000107067824 */ /* 0x000fe200078e0a00 */
[----:B------:R-:W-:-:S03]  /*0a50*/  I2FP.F32.S32 R0, R0 ;  /* 0x0000000000007245 */ /* 0x000fc60000201400 */
[----:B------:R-:W-:Y:S02]  /*0a60*/  FADD R6, R6, -1 ;  /* 0xbf80000006067421 */ /* 0x000fe40000000000 */
[----:B------:R-:W-:Y:S02]  /*0a70*/  FFMA R0, R0, 1.1920928955078125e-07, RZ ;  /* 0x3400000000007823 */ /* 0x000fe400000000ff */
[----:B------:R-:W-:-:S04]  /*0a80*/  FFMA R11, R6, R11, -0.16845393180847167969 ;  /* 0xbe2c7f30060b7423 */ /* 0x000fc8000000000b */
        /* <DEDUP_REMOVED lines=10> */
[----:B------:R-:W-:Y:S01]  /*0b30*/  FFMA R11, R6, 1.4426950216293334961, R11 ;  /* 0x3fb8aa3b060b7823 */ /* 0x000fe2000000000b */
[----:B------:R-:W-:-:S03]  /*0b40*/  MOV R6, 0x7f800000 ;  /* 0x7f80000000067802 */ /* 0x000fc60000000f00 */
[----:B------:R-:W-:Y:S02]  /*0b50*/  FADD R11, R0, R11 ;  /* 0x0000000b000b7221 */ /* 0x000fe40000000000 */
[----:B------:R-:W-:-:S04]  /*0b60*/  @P1 FFMA R11, R7, R6, +INF ;  /* 0x7f800000070b1423 */ /* 0x000fc80000000006 */
[----:B------:R-:W-:-:S07]  /*0b70*/  FFMA R4, R11, -R7, R4 ;  /* 0x800000070b047223 */ /* 0x000fce0000000004 */
.L_x_45:
[----:B------:R-:W-:Y:S05]  /*0b80*/  @!P0 BRA `(.L_x_46) ;  /* 0x0000000000608947 */ /* 0x000fea0003800000 */
[C---:B------:R-:W-:Y:S02]  /*0b90*/  VIADD R0, R9.reuse, 0xc0cafb0d ;  /* 0xc0cafb0d09007836 */ /* 0x040fe40000000000 */
[----:B------:R-:W-:Y:S01]  /*0ba0*/  HFMA2 R7, -RZ, RZ, 1.443359375, -0.2030029296875 ;  /* 0x3dc6b27fff077431 */ /* 0x000fe200000001ff */
[----:B------:R-:W-:Y:S02]  /*0bb0*/  ISETP.GT.U32.AND P0, PT, R9, 0x7f7fffff, PT ;  /* 0x7f7fffff0900780c */ /* 0x000fe40003f04070 */
[----:B------:R-:W-:-:S04]  /*0bc0*/  LOP3.LUT R0, R0, 0xff800000, RZ, 0xc0, !PT ;  /* 0xff80000000007812 */ /* 0x000fc800078ec0ff */
[----:B------:R-:W-:Y:S02]  /*0bd0*/  IADD3 R6, PT, PT, -R0, R9, RZ ;  /* 0x0000000900067210 */ /* 0x000fe40007ffe1ff */
        /* <DEDUP_REMOVED lines=15> */
[----:B------:R-:W-:-:S03]  /*0cd0*/  IMAD.MOV.U32 R6, RZ, RZ, 0x7f800000 ;  /* 0x7f800000ff067424 */ /* 0x000fc600078e00ff */
[----:B------:R-:W-:Y:S01]  /*0ce0*/  FADD R7, R0, R7 ;  /* 0x0000000700077221 */ /* 0x000fe20000000000 */
[----:B------:R-:W-:-:S04]  /*0cf0*/  @P0 FFMA R7, R9, R6, +INF ;  /* 0x7f80000009070423 */ /* 0x000fc80000000006 */
[----:B------:R-:W-:-:S07]  /*0d00*/  FFMA R2, R7, -R9, R2 ;  /* 0x8000000907027223 */ /* 0x000fce0000000002 */
.L_x_46:
[----:B------:R-:W-:Y:S02]  /*0d10*/  UIADD3 UR5, UPT, UPT, UR5, 0x4, URZ ;  /* 0x0000000405057890 */ /* 0x000fe4000fffe0ff */
[----:B------:R-:W-:Y:S02]  /*0d20*/  UIADD3 UR6, UPT, UPT, UR6, 0x4, URZ ;  /* 0x0000000406067890 */ /* 0x000fe4000fffe0ff */
[----:B------:R-:W-:Y:S01]  /*0d30*/  UIADD3 UR7, UPT, UPT, UR7, 0x4, URZ ;  /* 0x0000000407077890 */ /* 0x000fe2000fffe0ff */
[----:B------:R-:W-:Y:S11]  /*0d40*/  BRA.U UP0, `(.L_x_47) ;  /* 0xfffffff900187547 */ /* 0x000ff6000b83ffff */
[----:B------:R-:W0:Y:S01]  /*0d50*/  LDC.64 R6, c[0x0][0x390] ;  /* 0x0000e400ff067b82 */ /* 0x000e220000000a00 */
[----:B------:R-:W-:-:S04]  /*0d60*/  FADD R5, R4, R5 ;  /* 0x0000000504057221 */ /* 0x000fc80000000000 */
[----:B------:R-:W-:-:S05]  /*0d70*/  FADD R5, -R2, R5 ;  /* 0x0000000502057221 */ /* 0x000fca0000000100 */
[----:B0-----:R-:W-:Y:S01]  /*0d80*/  STG.E desc[UR10][R6.64], R5 ;  /* 0x0000000506007986 */ /* 0x001fe2000c10190a */
[----:B------:R-:W-:Y:S05]  /*0d90*/  EXIT ;  /* 0x000000000000794d */ /* 0x000fea0003800000 */
        .weak           $__internal_1_$__cuda_sm3x_div_rn_noftz_f32_slowpath
        .type           $__internal_1_$__cuda_sm3x_div_rn_noftz_f32_slowpath,@function
        .size           $__internal_1_$__cuda_sm3x_div_rn_noftz_f32_slowpath,(.L_x_114 - $__internal_1_$__cuda_sm3x_div_rn_noftz_f32_slowpath)
$__internal_1_$__cuda_sm3x_div_rn_noftz_f32_slowpath:
[--C-:B------:R-:W-:Y:S01]  /*0da0*/  SHF.R.U32.HI R10, RZ, 0x17, R3.reuse ;  /* 0x00000017ff0a7819 */ /* 0x100fe20000011603 */
[----:B------:R-:W-:Y:S01]  /*0db0*/  IMAD.MOV.U32 R11, RZ, RZ, R3 ;  /* 0x000000ffff0b7224 */ /* 0x000fe200078e0003 */
[----:B------:R-:W-:Y:S02]  /*0dc0*/  SHF.R.U32.HI R9, RZ, 0x17, R0 ;  /* 0x00000017ff097819 */ /* 0x000fe40000011600 */
[----:B------:R-:W-:Y:S02]  /*0dd0*/  LOP3.LUT R10, R10, 0xff, RZ, 0xc0, !PT ;  /* 0x000000ff0a0a7812 */ /* 0x000fe400078ec0ff */
[----:B------:R-:W-:Y:S02]  /*0de0*/  LOP3.LUT R14, R9, 0xff, RZ, 0xc0, !PT ;  /* 0x000000ff090e7812 */ /* 0x000fe400078ec0ff */
[----:B------:R-:W-:Y:S02]  /*0df0*/  IADD3 R13, PT, PT, R10, -0x1, RZ ;  /* 0xffffffff0a0d7810 */ /* 0x000fe40007ffe0ff */
[----:B------:R-:W-:-:S02]  /*0e00*/  IADD3 R12, PT, PT, R14, -0x1, RZ ;  /* 0xffffffff0e0c7810 */ /* 0x000fc40007ffe0ff */
[----:B------:R-:W-:-:S04]  /*0e10*/  ISETP.GT.U32.AND P0, PT, R13, 0xfd, PT ;  /* 0x000000fd0d00780c */ /* 0x000fc80003f04070 */
[----:B------:R-:W-:-:S13]  /*0e20*/  ISETP.GT.U32.OR P0, PT, R12, 0xfd, P0 ;  /* 0x000000fd0c00780c */ /* 0x000fda0000704470 */
[----:B------:R-:W-:Y:S01]  /*0e30*/  @!P0 MOV R9, RZ ;  /* 0x000000ff00098202 */ /* 0x000fe20000000f00 */
        /* <DEDUP_REMOVED lines=19> */
[----:B------:R-:W-:Y:S01]  /*0f70*/  @P0 MOV R9, RZ ;  /* 0x000000ff00090202 */ /* 0x000fe20000000f00 */
[----:B------:R-:W-:Y:S02]  /*0f80*/  @!P0 IMAD.MOV.U32 R9, RZ, RZ, -0x40 ;  /* 0xffffffc0ff098424 */ /* 0x000fe400078e00ff */
[----:B------:R-:W-:Y:S01]  /*0f90*/  @!P0 FFMA R0, R0, 1.84467440737095516160e+19, RZ ;  /* 0x5f80000000008823 */ /* 0x000fe200000000ff */
[----:B------:R-:W-:Y:S02]  /*0fa0*/  @!P1 FFMA R11, R3, 1.84467440737095516160e+19, RZ ;  /* 0x5f800000030b9823 */ /* 0x000fe400000000ff */
[----:B------:R-:W-:-:S07]  /*0fb0*/  @!P1 IADD3 R9, PT, PT, R9, 0x40, RZ ;  /* 0x0000004009099810 */ /* 0x000fce0007ffe0ff */
.L_x_48:
[----:B------:R-:W-:-:S04]  /*0fc0*/  LEA R12, R10, 0xc0800000, 0x17 ;  /* 0xc08000000a0c7811 */ /* 0x000fc800078eb8ff */
[----:B------:R-:W-:Y:S01]  /*0fd0*/  IADD3 R12, PT, PT, -R12, R11, RZ ;  /* 0x0000000b0c0c7210 */ /* 0x000fe20007ffe1ff */
[----:B------:R-:W-:-:S03]  /*0fe0*/  VIADD R11, R14, 0xffffff81 ;  /* 0xffffff810e0b7836 */ /* 0x000fc60000000000 */
[----:B------:R0:W1:Y:S01]  /*0ff0*/  MUFU.RCP R13, R12 ;  /* 0x0000000c000d7308 */ /* 0x0000620000001000 */
[----:B------:R-:W-:Y:S01]  /*1000*/  FADD.FTZ R15, -R12, -RZ ;  /* 0x800000ff0c0f7221 */ /* 0x000fe20000010100 */
[C---:B------:R-:W-:Y:S01]  /*1010*/  IMAD R0, R11.reuse, -0x800000, R0 ;  /* 0xff8000000b007824 */ /* 0x040fe200078e0200 */
[----:B0-----:R-:W-:-:S04]  /*1020*/  IADD3 R12, PT, PT, R11, 0x7f, -R10 ;  /* 0x0000007f0b0c7810 */ /* 0x001fc80007ffe80a */
[----:B------:R-:W-:Y:S01]  /*1030*/  IADD3 R9, PT, PT, R12, R9, RZ ;  /* 0x000000090c097210 */ /* 0x000fe20007ffe0ff */
[----:B-1----:R-:W-:-:S04]  /*1040*/  FFMA R14, R13, R15, 1 ;  /* 0x3f8000000d0e7423 */ /* 0x002fc8000000000f */
[----:B------:R-:W-:-:S04]  /*1050*/  FFMA R16, R13, R14, R13 ;  /* 0x0000000e0d107223 */ /* 0x000fc8000000000d */
[----:B------:R-:W-:-:S04]  /*1060*/  FFMA R13, R0, R16, RZ ;  /* 0x00000010000d7223 */ /* 0x000fc800000000ff */
[----:B------:R-:W-:-:S04]  /*1070*/  FFMA R14, R15, R13, R0 ;  /* 0x0000000d0f0e7223 */ /* 0x000fc80000000000 */
[----:B------:R-:W-:-:S04]  /*1080*/  FFMA R13, R16, R14, R13 ;  /* 0x0000000e100d7223 */ /* 0x000fc8000000000d */
[----:B------:R-:W-:-:S04]  /*1090*/  FFMA R14, R15, R13, R0 ;  /* 0x0000000d0f0e7223 */ /* 0x000fc80000000000 */
[----:B------:R-:W-:-:S05]  /*10a0*/  FFMA R0, R16, R14, R13 ;  /* 0x0000000e10007223 */ /* 0x000fca000000000d */
[----:B------:R-:W-:-:S04]  /*10b0*/  SHF.R.U32.HI R10, RZ, 0x17, R0 ;  /* 0x00000017ff0a7819 */ /* 0x000fc80000011600 */
[----:B------:R-:W-:-:S04]  /*10c0*/  LOP3.LUT R10, R10, 0xff, RZ, 0xc0, !PT ;  /* 0x000000ff0a0a7812 */ /* 0x000fc800078ec0ff */
[----:B------:R-:W-:-:S05]  /*10d0*/  IADD3 R15, PT, PT, R10, R9, RZ ;  /* 0x000000090a0f7210 */ /* 0x000fca0007ffe0ff */
        /* <DEDUP_REMOVED lines=11> */
[C---:B------:R-:W-:Y:S01]  /*1190*/  IADD3 R12, PT, PT, R15.reuse, 0x20, RZ ;  /* 0x000000200f0c7810 */ /* 0x040fe20007ffe0ff */
[CCC-:B------:R-:W-:Y:S01]  /*11a0*/  FFMA.RM R10, R16.reuse, R14.reuse, R13.reuse ;  /* 0x0000000e100a7223 */ /* 0x1c0fe2000000400d */
[----:B------:R-:W-:Y:S02]  /*11b0*/  ISETP.NE.AND P2, PT, R15, RZ, PT ;  /* 0x000000ff0f00720c */ /* 0x000fe40003f45270 */
[----:B------:R-:W-:Y:S01]  /*11c0*/  LOP3.LUT R11, R9, 0x7fffff, RZ, 0xc0, !PT ;  /* 0x007fffff090b7812 */ /* 0x000fe200078ec0ff */
[----:B------:R-:W-:Y:S01]  /*11d0*/  FFMA.RP R9, R16, R14, R13 ;  /* 0x0000000e10097223 */ /* 0x000fe2000000800d */
[----:B------:R-:W-:Y:S02]  /*11e0*/  ISETP.NE.AND P1, PT, R15, RZ, PT ;  /* 0x000000ff0f00720c */ /* 0x000fe40003f25270 */
[----:B------:R-:W-:Y:S02]  /*11f0*/  LOP3.LUT R11, R11, 0x800000, RZ, 0xfc, !PT ;  /* 0x008000000b0b7812 */ /* 0x000fe400078efcff */
[----:B------:R-:W-:-:S02]  /*1200*/  IADD3 R13, PT, PT, -R15, RZ, RZ ;  /* 0x000000ff0f0d7210 */ /* 0x000fc40007ffe1ff */
[----:B------:R-:W-:Y:S02]  /*1210*/  SHF.L.U32 R12, R11, R12, RZ ;  /* 0x0000000c0b0c7219 */ /* 0x000fe400000006ff */
[----:B------:R-:W-:Y:S02]  /*1220*/  FSETP.NEU.FTZ.AND P0, PT, R9, R10, PT ;  /* 0x0000000a0900720b */ /* 0x000fe40003f1d000 */
        /* <DEDUP_REMOVED lines=11> */
.L_x_54:
[----:B------:R-:W-:-:S04]  /*12e0*/  LOP3.LUT R0, R0, 0x80000000, RZ, 0xc0, !PT ;  /* 0x8000000000007812 */ /* 0x000fc800078ec0ff */
[----:B------:R-:W-:Y:S01]  /*12f0*/  LOP3.LUT R0, R0, 0x7f800000, RZ, 0xfc, !PT ;  /* 0x7f80000000007812 */ /* 0x000fe200078efcff */
[----:B------:R-:W-:Y:S06]  /*1300*/  BRA `(.L_x_55) ;  /* 0x0000000000287947 */ /* 0x000fec0003800000 */
.L_x_53:
[----:B------:R-:W-:Y:S01]  /*1310*/  LEA R0, R9, R0, 0x17 ;  /* 0x0000000009007211 */ /* 0x000fe200078eb8ff */
[----:B------:R-:W-:Y:S06]  /*1320*/  BRA `(.L_x_55) ;  /* 0x0000000000207947 */ /* 0x000fec0003800000 */
.L_x_52:
[----:B------:R-:W-:-:S04]  /*1330*/  LOP3.LUT R0, R11, 0x80000000, R0, 0x48, !PT ;  /* 0x800000000b007812 */ /* 0x000fc800078e4800 */
[----:B------:R-:W-:Y:S01]  /*1340*/  LOP3.LUT R0, R0, 0x7f800000, RZ, 0xfc, !PT ;  /* 0x7f80000000007812 */ /* 0x000fe200078efcff */
[----:B------:R-:W-:Y:S06]  /*1350*/  BRA `(.L_x_55) ;  /* 0x0000000000147947 */ /* 0x000fec0003800000 */
.L_x_51:
[----:B------:R-:W-:Y:S01]  /*1360*/  LOP3.LUT R0, R11, 0x80000000, R0, 0x48, !PT ;  /* 0x800000000b007812 */ /* 0x000fe200078e4800 */
[----:B------:R-:W-:Y:S06]  /*1370*/  BRA `(.L_x_55) ;  /* 0x00000000000c7947 */ /* 0x000fec0003800000 */
.L_x_50:
[----:B------:R-:W0:Y:S01]  /*1380*/  MUFU.RSQ R0, -QNAN ;  /* 0xffc0000000007908 */ /* 0x000e220000001400 */
[----:B------:R-:W-:Y:S05]  /*1390*/  BRA `(.L_x_55) ;  /* 0x0000000000047947 */ /* 0x000fea0003800000 */
.L_x_49:
[----:B------:R-:W-:-:S07]  /*13a0*/  FADD.FTZ R0, R0, R3 ;  /* 0x0000000300007221 */ /* 0x000fce0000010000 */
.L_x_55:
[----:B------:R-:W-:-:S04]  /*13b0*/  HFMA2 R9, -RZ, RZ, 0, 0 ;  /* 0x00000000ff097431 */ /* 0x000fc800000001ff */
[----:B0-----:R-:W-:Y:S05]  /*13c0*/  RET.REL.NODEC R8 `(transfer_entropy) ;  /* 0xffffffec080c7950 */ /* 0x001fea0003c3ffff */
.L_x_56:
        /* <DEDUP_REMOVED lines=11> */
.L_x_114:


//--------------------- .text.kuramoto_order_parameter --------------------------
	.section	.text.kuramoto_order_parameter,"ax",@progbits
	.align	128
        .global         kuramoto_order_parameter
        .type           kuramoto_order_parameter,@function
        .size           kuramoto_order_parameter,(.L_x_116 - kuramoto_order_parameter)
        .other          kuramoto_order_parameter,@"STO_CUDA_ENTRY STV_DEFAULT"
kuramoto_order_parameter:
.text.kuramoto_order_parameter:
[----:B------:R-:W-:Y:S01]  /*0000*/  LDC R1, c[0x0][0x37c] ;  /* 0x0000df00ff017b82 */ /* 0x000fe20000000800 */
[----:B------:R-:W0:Y:S07]  /*0010*/  S2R R6, SR_TID.X ;  /* 0x0000000000067919 */ /* 0x000e2e0000002100 */
[----:B------:R-:W0:Y:S01]  /*0020*/  S2UR UR10, SR_CTAID.X ;  /* 0x00000000000a79c3 */ /* 0x000e220000002500 */
[----:B------:R-:W1:Y:S01]  /*0030*/  LDCU UR7, c[0x0][0x398] ;  /* 0x00007300ff0777ac */ /* 0x000e620008000800 */
[----:B------:R-:W-:Y:S01]  /*0040*/  BSSY.RECONVERGENT B0, `(.L_x_57) ;  /* 0x0000106000007945 */ /* 0x000fe20003800200 */
[----:B------:R-:W-:Y:S01]  /*0050*/  UMOV UR4, 0x400 ;  /* 0x0000040000047882 */ /* 0x000fe20000000000 */
[----:B------:R-:W2:Y:S04]  /*0060*/  LDCU.64 UR8, c[0x0][0x358] ;  /* 0x00006b00ff0877ac */ /* 0x000ea80008000a00 */
[----:B------:R-:W0:Y:S01]  /*0070*/  LDC R5, c[0x0][0x360] ;  /* 0x0000d800ff057b82 */ /* 0x000e220000000800 */
[----:B------:R-:W-:-:S07]  /*0080*/  UIADD3 UR5, UPT, UPT, UR4, 0x400, URZ ;  /* 0x0000040004057890 */ /* 0x000fce000fffe0ff */
[----:B------:R-:W3:Y:S01]  /*0090*/  S2UR UR6, SR_CgaCtaId ;  /* 0x00000000000679c3 */ /* 0x000ee20000008800 */
[----:B0-----:R-:W-:-:S05]  /*00a0*/  IMAD R4, R5, UR10, R6 ;  /* 0x0000000a05047c24 */ /* 0x001fca000f8e0206 */
[----:B-1----:R-:W-:Y:S01]  /*00b0*/  ISETP.GE.U32.AND P0, PT, R4, UR7, PT ;  /* 0x0000000704007c0c */ /* 0x002fe2000bf06070 */
[----:B---3--:R-:W-:Y:S02]  /*00c0*/  ULEA UR4, UR6, UR4, 0x18 ;  /* 0x0000000406047291 */ /* 0x008fe4000f8ec0ff */
[----:B------:R-:W-:-:S04]  /*00d0*/  ULEA UR5, UR6, UR5, 0x18 ;  /* 0x0000000506057291 */ /* 0x000fc8000f8ec0ff */
[C---:B------:R-:W-:Y:S02]  /*00e0*/  LEA R3, R6.reuse, UR4, 0x2 ;  /* 0x0000000406037c11 */ /* 0x040fe4000f8e10ff */
[----:B------:R-:W-:-:S04]  /*00f0*/  LEA R2, R6, UR5, 0x2 ;  /* 0x0000000506027c11 */ /* 0x000fc8000f8e10ff */
[----:B--2---:R-:W-:Y:S05]  /*0100*/  @P0 BRA `(.L_x_58) ;  /* 0x0000000c00dc0947 */ /* 0x004fea0003800000 */
[----:B------:R-:W0:Y:S02]  /*0110*/  LDC.64 R8, c[0x0][0x380] ;  /* 0x0000e000ff087b82 */ /* 0x000e240000000a00 */
[----:B0-----:R-:W-:-:S05]  /*0120*/  IMAD.WIDE.U32 R8, R4, 0x4, R8 ;  /* 0x0000000404087825 */ /* 0x001fca00078e0008 */
[----:B------:R-:W2:Y:S01]  /*0130*/  LDG.E R12, desc[UR8][R8.64] ;  /* 0x00000008080c7981 */ /* 0x000ea2000c1e1900 */
[----:B------:R-:W-:Y:S01]  /*0140*/  BSSY.RECONVERGENT B1, `(.L_x_59) ;  /* 0x000006c000017945 */ /* 0x000fe20003800200 */
[C---:B--2---:R-:W-:Y:S01]  /*0150*/  FMUL R0, R12.reuse, 0.63661974668502807617 ;  /* 0x3f22f9830c007820 */ /* 0x044fe20000400000 */
[----:B------:R-:W-:-:S04]  /*0160*/  FSETP.GE.AND P0, PT, |R12|, 105615, PT ;  /* 0x47ce47800c00780b */ /* 0x000fc80003f06200 */
[----:B------:R-:W-:Y:S01]  /*0170*/  P2R R20, PR, RZ, 0x1 ;  /* 0x00000001ff147803 */ /* 0x000fe20000000000 */
[----:B------:R-:W0:Y:S02]  /*0180*/  F2I.NTZ R0, R0 ;  /* 0x0000000000007305 */ /* 0x000e240000203100 */
[----:B0-----:R-:W-:Y:S01]  /*0190*/  I2FP.F32.S32 R7, R0 ;  /* 0x0000000000077245 */ /* 0x001fe20000201400 */
[----:B------:R-:W-:-:S04]  /*01a0*/  IMAD.MOV.U32 R13, RZ, RZ, R0 ;  /* 0x000000ffff0d7224 */ /* 0x000fc800078e0000 */
[----:B------:R-:W-:-:S04]  /*01b0*/  FFMA R10, R7, -1.5707962512969970703, R12 ;  /* 0xbfc90fda070a7823 */ /* 0x000fc8000000000c */
[----:B------:R-:W-:-:S04]  /*01c0*/  FFMA R10, R7, -7.5497894158615963534e-08, R10 ;  /* 0xb3a22168070a7823 */ /* 0x000fc8000000000a */
[----:B------:R-:W-:-:S04]  /*01d0*/  FFMA R14, R7, -5.3903029534742383927e-15, R10 ;  /* 0xa7c234c5070e7823 */ /* 0x000fc8000000000a */
[----:B------:R-:W-:Y:S01]  /*01e0*/  IMAD.MOV.U32 R21, RZ, RZ, R14 ;  /* 0x000000ffff157224 */ /* 0x000fe200078e000e */
[----:B------:R-:W-:Y:S06]  /*01f0*/  @!P0 BRA `(.L_x_60) ;  /* 0x0000000400808947 */ /* 0x000fec0003800000 */
[----:B------:R-:W-:-:S13]  /*0200*/  FSETP.NEU.AND P0, PT, |R12|, +INF , PT ;  /* 0x7f8000000c00780b */ /* 0x000fda0003f0d200 */
[----:B------:R-:W-:Y:S01]  /*0210*/  @!P0 FMUL R21, RZ, R12 ;  /* 0x0000000cff158220 */ /* 0x000fe20000400000 */
[----:B------:R-:W-:Y:S01]  /*0220*/  @!P0 IMAD.MOV.U32 R0, RZ, RZ, RZ ;  /* 0x000000ffff008224 */ /* 0x000fe200078e00ff */
[----:B------:R-:W-:Y:S06]  /*0230*/  @!P0 BRA `(.L_x_60) ;  /* 0x0000000400708947 */ /* 0x000fec0003800000 */
[----:B------:R-:W-:Y:S01]  /*0240*/  IMAD.SHL.U32 R0, R12, 0x100, RZ ;  /* 0x000001000c007824 */ /* 0x000fe200078e00ff */
[----:B------:R-:W0:Y:S01]  /*0250*/  LDCU.64 UR10, c[0x4][URZ] ;  /* 0x01000000ff0a77ac */ /* 0x000e220008000a00 */
[----:B------:R-:W-:Y:S02]  /*0260*/  IMAD.MOV.U32 R21, RZ, RZ, RZ ;  /* 0x000000ffff157224 */ /* 0x000fe400078e00ff */
[----:B------:R-:W-:Y:S01]  /*0270*/  IMAD.MOV.U32 R22, RZ, RZ, RZ ;  /* 0x000000ffff167224 */ /* 0x000fe200078e00ff */
[----:B------:R-:W-:Y:S01]  /*0280*/  LOP3.LUT R0, R0, 0x80000000, RZ, 0xfc, !PT ;  /* 0x8000000000007812 */ /* 0x000fe200078efcff */
[----:B------:R-:W-:Y:S01]  /*0290*/  UMOV UR5, URZ ;  /* 0x000000ff00057c82 */ /* 0x000fe20008000000 */
[----:B------:R-:W-:-:S05]  /*02a0*/  UMOV UR4, URZ ;  /* 0x000000ff00047c82 */ /* 0x000fca0008000000 */
.L_x_61:
[----:B0-----:R-:W-:Y:S01]  /*02b0*/  IMAD.U32 R9, RZ, RZ, UR11 ;  /* 0x0000000bff097e24 */ /* 0x001fe2000f8e00ff */
[----:B------:R-:W-:-:S05]  /*02c0*/  MOV R8, UR10 ;  /* 0x0000000a00087c02 */ /* 0x000fca0008000f00 */
        /* <DEDUP_REMOVED lines=15> */
[--C-:B------:R-:W-:Y:S02]  /*03c0*/  @P1 IMAD.MOV.U32 R19, RZ, RZ, R10.reuse ;  /* 0x000000ffff131224 */ /* 0x100fe400078e000a */
[----:B------:R-:W-:Y:S01]  /*03d0*/  @P5 MOV R15, R10 ;  /* 0x0000000a000f5202 */ /* 0x000fe20000000f00 */
[--C-:B------:R-:W-:Y:S02]  /*03e0*/  @P3 IMAD.MOV.U32 R17, RZ, RZ, R10.reuse ;  /* 0x000000ffff113224 */ /* 0x100fe400078e000a */
[----:B------:R-:W-:Y:S02]  /*03f0*/  @P4 IMAD.MOV.U32 R16, RZ, RZ, R10 ;  /* 0x000000ffff104224 */ /* 0x000fe400078e000a */
[----:B------:R-:W-:-:S05]  /*0400*/  VIADD R22, R22, 0x4 ;  /* 0x0000000416167836 */ /* 0x000fca0000000000 */
        /* <DEDUP_REMOVED lines=14> */
[----:B------:R-:W-:-:S03]  /*04f0*/  ISETP.EQ.AND P5, PT, R22, 0x4, PT ;  /* 0x000000041600780c */ /* 0x000fc60003fa2270 */
[--C-:B------:R-:W-:Y:S01]  /*0500*/  @P3 IMAD.MOV.U32 R0, RZ, RZ, R7.reuse ;  /* 0x000000ffff003224 */ /* 0x100fe200078e0007 */
[C---:B------:R-:W-:Y:S01]  /*0510*/  ISETP.EQ.AND P3, PT, R22.reuse, -0x4, PT ;  /* 0xfffffffc1600780c */ /* 0x040fe20003f62270 */
[----:B------:R-:W-:Y:S02]  /*0520*/  @P4 IMAD.MOV.U32 R9, RZ, RZ, R7 ;  /* 0x000000ffff094224 */ /* 0x000fe400078e0007 */
[----:B------:R-:W-:Y:S01]  /*0530*/  @P4 IMAD.MOV.U32 R0, RZ, RZ, R19 ;  /* 0x000000ffff004224 */ /* 0x000fe200078e0013 */
[----:B------:R-:W-:Y:S01]  /*0540*/  ISETP.EQ.AND P4, PT, R22, RZ, PT ;  /* 0x000000ff1600720c */ /* 0x000fe20003f82270 */
[--C-:B------:R-:W-:Y:S01]  /*0550*/  @P0 IMAD.MOV.U32 R0, RZ, RZ, R18.reuse ;  /* 0x000000ffff000224 */ /* 0x100fe200078e0012 */
[----:B------:R-:W-:Y:S01]  /*0560*/  @P0 MOV R9, R19 ;  /* 0x0000001300090202 */ /* 0x000fe20000000f00 */
[----:B------:R-:W-:Y:S02]  /*0570*/  @P1 IMAD.MOV.U32 R9, RZ, RZ, R18 ;  /* 0x000000ffff091224 */ /* 0x000fe400078e0012 */
[----:B------:R-:W-:-:S02]  /*0580*/  @P2 IMAD.MOV.U32 R9, RZ, RZ, R17 ;  /* 0x000000ffff092224 */ /* 0x000fc400078e0011 */
[----:B------:R-:W-:Y:S02]  /*0590*/  @P1 IMAD.MOV.U32 R0, RZ, RZ, R17 ;  /* 0x000000ffff001224 */ /* 0x000fe400078e0011 */
[--C-:B------:R-:W-:Y:S02]  /*05a0*/  @P3 IMAD.MOV.U32 R9, RZ, RZ, R16.reuse ;  /* 0x000000ffff093224 */ /* 0x100fe400078e0010 */
[----:B------:R-:W-:Y:S01]  /*05b0*/  @P2 IMAD.MOV.U32 R0, RZ, RZ, R16 ;  /* 0x000000ffff002224 */ /* 0x000fe200078e0010 */
[----:B------:R-:W-:Y:S01]  /*05c0*/  @P3 MOV R0, R15 ;  /* 0x0000000f00003202 */ /* 0x000fe20000000f00 */
[----:B------:R-:W-:Y:S02]  /*05d0*/  @P4 IMAD.MOV.U32 R9, RZ, RZ, R15 ;  /* 0x000000ffff094224 */ /* 0x000fe400078e000f */
[--C-:B------:R-:W-:Y:S02]  /*05e0*/  @P5 IMAD.MOV.U32 R9, RZ, RZ, R21.reuse ;  /* 0x000000ffff095224 */ /* 0x100fe400078e0015 */
[----:B------:R-:W-:-:S02]  /*05f0*/  @P4 IMAD.MOV.U32 R0, RZ, RZ, R21 ;  /* 0x000000ffff004224 */ /* 0x000fc400078e0015 */
[----:B------:R-:W-:Y:S01]  /*0600*/  IMAD.MOV.U32 R10, RZ, RZ, R9 ;  /* 0x000000ffff0a7224 */ /* 0x000fe200078e0009 */
[----:B------:R-:W-:Y:S06]  /*0610*/  @!P6 BRA `(.L_x_63) ;  /* 0x00000000002ce947 */ /* 0x000fec0003800000 */
[----:B------:R-:W-:Y:S01]  /*0620*/  @P0 IMAD.MOV.U32 R11, RZ, RZ, R7 ;  /* 0x000000ffff0b0224 */ /* 0x000fe200078e0007 */
[----:B------:R-:W-:Y:S01]  /*0630*/  ISETP.EQ.AND P0, PT, R22, 0x8, PT ;  /* 0x000000081600780c */ /* 0x000fe20003f02270 */
[----:B------:R-:W-:Y:S01]  /*0640*/  @P1 IMAD.MOV.U32 R11, RZ, RZ, R19 ;  /* 0x000000ffff0b1224 */ /* 0x000fe200078e0013 */
[----:B------:R-:W-:Y:S01]  /*0650*/  @P2 MOV R11, R18 ;  /* 0x00000012000b2202 */ /* 0x000fe20000000f00 */
[----:B------:R-:W-:Y:S01]  /*0660*/  @P3 IMAD.MOV.U32 R11, RZ, RZ, R17 ;  /* 0x000000ffff0b3224 */ /* 0x000fe200078e0011 */
[----:B------:R-:W-:Y:S01]  /*0670*/  LOP3.LUT R9, R8, 0x1f, RZ, 0xc0, !PT ;  /* 0x0000001f08097812 */ /* 0x000fe200078ec0ff */
[----:B------:R-:W-:Y:S02]  /*0680*/  @P4 IMAD.MOV.U32 R11, RZ, RZ, R16 ;  /* 0x000000ffff0b4224 */ /* 0x000fe400078e0010 */
[----:B------:R-:W-:Y:S01]  /*0690*/  @P5 IMAD.MOV.U32 R11, RZ, RZ, R15 ;  /* 0x000000ffff0b5224 */ /* 0x000fe200078e000f */
[----:B------:R-:W-:-:S05]  /*06a0*/  SHF.L.W.U32.HI R0, R10, R9, R0 ;  /* 0x000000090a007219 */ /* 0x000fca0000010e00 */
[----:B------:R-:W-:-:S05]  /*06b0*/  @P0 IMAD.MOV.U32 R11, RZ, RZ, R21 ;  /* 0x000000ffff0b0224 */ /* 0x000fca00078e0015 */
[----:B------:R-:W-:-:S07]  /*06c0*/  SHF.L.W.U32.HI R10, R11, R9, R10 ;  /* 0x000000090b0a7219 */ /* 0x000fce0000010e0a */
.L_x_63:
[----:B------:R-:W-:Y:S05]  /*06d0*/  BSYNC.RECONVERGENT B2 ;  /* 0x0000000000027941 */ /* 0x000fea0003800200 */
.L_x_62:
[C-C-:B------:R-:W-:Y:S01]  /*06e0*/  SHF.L.W.U32.HI R21, R10.reuse, 0x2, R0.reuse ;  /* 0x000000020a157819 */ /* 0x140fe20000010e00 */
[----:B------:R-:W-:Y:S01]  /*06f0*/  IMAD.SHL.U32 R8, R10, 0x4, RZ ;  /* 0x000000040a087824 */ /* 0x000fe200078e00ff */
[----:B------:R-:W-:Y:S01]  /*0700*/  UMOV UR4, 0x54442d19 ;  /* 0x54442d1900047882 */ /* 0x000fe20000000000 */
[----:B------:R-:W-:Y:S01]  /*0710*/  UMOV UR5, 0x3bf921fb ;  /* 0x3bf921fb00057882 */ /* 0x000fe20000000000 */
[----:B------:R-:W-:Y:S02]  /*0720*/  SHF.R.S32.HI R9, RZ, 0x1f, R21 ;  /* 0x0000001fff097819 */ /* 0x000fe40000011415 */
[----:B------:R-:W-:Y:S02]  /*0730*/  SHF.R.U32.HI R0, RZ, 0x1e, R0 ;  /* 0x0000001eff007819 */ /* 0x000fe40000011600 */
[C---:B------:R-:W-:Y:S02]  /*0740*/  LOP3.LUT R8, R9.reuse, R8, RZ, 0x3c, !PT ;  /* 0x0000000809087212 */ /* 0x040fe400078e3cff */
[----:B------:R-:W-:-:S02]  /*0750*/  LOP3.LUT R9, R9, R21, RZ, 0x3c, !PT ;  /* 0x0000001509097212 */ /* 0x000fc400078e3cff */
[----:B------:R-:W-:Y:S02]  /*0760*/  ISETP.GE.AND P0, PT, R12, RZ, PT ;  /* 0x000000ff0c00720c */ /* 0x000fe40003f06270 */
[C---:B------:R-:W-:Y:S02]  /*0770*/  LEA.HI R0, R21.reuse, R0, RZ, 0x1 ;  /* 0x0000000015007211 */ /* 0x040fe400078f08ff */
[----:B------:R-:W0:Y:S01]  /*0780*/  I2F.F64.S64 R8, R8 ;  /* 0x0000000800087312 */ /* 0x000e220000301c00 */
[----:B------:R-:W-:Y:S02]  /*0790*/  LOP3.LUT R22, R21, R12, RZ, 0x3c, !PT ;  /* 0x0000000c15167212 */ /* 0x000fe400078e3cff */
[----:B------:R-:W-:Y:S02]  /*07a0*/  IMAD.MOV R21, RZ, RZ, -R0 ;  /* 0x000000ffff157224 */ /* 0x000fe400078e0a00 */
[----:B------:R-:W-:-:S04]  /*07b0*/  ISETP.GE.AND P1, PT, R22, RZ, PT ;  /* 0x000000ff1600720c */ /* 0x000fc80003f26270 */
[----:B------:R-:W-:Y:S01]  /*07c0*/  @!P0 MOV R0, R21 ;  /* 0x0000001500008202 */ /* 0x000fe20000000f00 */
[----:B0-----:R-:W-:-:S10]  /*07d0*/  DMUL R10, R8, UR4 ;  /* 0x00000004080a7c28 */ /* 0x001fd40008000000 */
[----:B------:R-:W0:Y:S02]  /*07e0*/  F2F.F32.F64 R10, R10 ;  /* 0x0000000a000a7310 */ /* 0x000e240000301000 */
[----:B0-----:R-:W-:-:S07]  /*07f0*/  FSEL R21, -R10, R10, !P1 ;  /* 0x0000000a0a157208 */ /* 0x001fce0004800100 */
.L_x_60:
[----:B------:R-:W-:Y:S05]  /*0800*/  BSYNC.RECONVERGENT B1 ;  /* 0x0000000000017941 */ /* 0x000fea0003800200 */
.L_x_59:
[----:B------:R-:W-:Y:S01]  /*0810*/  ISETP.NE.AND P2, PT, R20, RZ, PT ;  /* 0x000000ff1400720c */ /* 0x000fe20003f45270 */
[----:B------:R-:W-:Y:S01]  /*0820*/  IMAD.MOV.U32 R20, RZ, RZ, 0x37cbac00 ;  /* 0x37cbac00ff147424 */ /* 0x000fe200078e00ff */
[C---:B------:R-:W-:Y:S01]  /*0830*/  LOP3.LUT R10, R0.reuse, 0x1, RZ, 0xc0, !PT ;  /* 0x00000001000a7812 */ /* 0x040fe200078ec0ff */
[----:B------:R-:W-:Y:S01]  /*0840*/  FMUL R9, R21, R21 ;  /* 0x0000001515097220 */ /* 0x000fe20000400000 */
[----:B------:R-:W-:Y:S01]  /*0850*/  VIADD R0, R0, 0x1 ;  /* 0x0000000100007836 */ /* 0x000fe20000000000 */
[----:B------:R-:W-:Y:S01]  /*0860*/  BSSY.RECONVERGENT B1, `(.L_x_64) ;  /* 0x000006f000017945 */ /* 0x000fe20003800200 */
[----:B------:R-:W-:Y:S01]  /*0870*/  ISETP.NE.U32.AND P0, PT, R10, 0x1, PT ;  /* 0x000000010a00780c */ /* 0x000fe20003f05070 */
[----:B------:R-:W-:Y:S01]  /*0880*/  FFMA R8, R9, R20, -0.0013887860113754868507 ;  /* 0xbab607ed09087423 */ /* 0x000fe20000000014 */
[----:B------:R-:W-:Y:S01]  /*0890*/  IMAD.MOV.U32 R10, RZ, RZ, 0x3c0885e4 ;  /* 0x3c0885e4ff0a7424 */ /* 0x000fe200078e00ff */
[----:B------:R-:W-:Y:S01]  /*08a0*/  LOP3.LUT P1, RZ, R0, 0x2, RZ, 0xc0, !PT ;  /* 0x0000000200ff7812 */ /* 0x000fe2000782c0ff */
[----:B------:R-:W-:Y:S01]  /*08b0*/  IMAD.MOV.U32 R11, RZ, RZ, 0x3e2aaaa8 ;  /* 0x3e2aaaa8ff0b7424 */ /* 0x000fe200078e00ff */
[----:B------:R-:W-:-:S02]  /*08c0*/  FSEL R0, R21, 1, !P0 ;  /* 0x3f80000015007808 */ /* 0x000fc40004000000 */
[----:B------:R-:W-:Y:S02]  /*08d0*/  FSEL R8, R8, -0.00019574658654164522886, P0 ;  /* 0xb94d415308087808 */ /* 0x000fe40000000000 */
[----:B------:R-:W-:Y:S02]  /*08e0*/  FSEL R10, R10, 0.041666727513074874878, !P0 ;  /* 0x3d2aaabb0a0a7808 */ /* 0x000fe40004000000 */
[----:B------:R-:W-:Y:S01]  /*08f0*/  FSEL R21, -R11, -0.4999999701976776123, !P0 ;  /* 0xbeffffff0b157808 */ /* 0x000fe20004000100 */
[C---:B------:R-:W-:Y:S02]  /*0900*/  FFMA R11, R9.reuse, R0, RZ ;  /* 0x00000000090b7223 */ /* 0x040fe400000000ff */
[----:B------:R-:W-:-:S04]  /*0910*/  FFMA R8, R9, R8, R10 ;  /* 0x0000000809087223 */ /* 0x000fc8000000000a */
[----:B------:R-:W-:-:S04]  /*0920*/  FFMA R8, R9, R8, R21 ;  /* 0x0000000809087223 */ /* 0x000fc80000000015 */
[----:B------:R-:W-:-:S04]  /*0930*/  FFMA R0, R11, R8, R0 ;  /* 0x000000080b007223 */ /* 0x000fc80000000000 */
[----:B------:R-:W-:-:S05]  /*0940*/  @P1 FADD R0, RZ, -R0 ;  /* 0x80000000ff001221 */ /* 0x000fca0000000000 */
[----:B------:R0:W-:Y:S01]  /*0950*/  STS [R3], R0 ;  /* 0x0000000003007388 */ /* 0x0001e20000000800 */
[----:B------:R-:W-:Y:S05]  /*0960*/  @!P2 BRA `(.L_x_65) ;  /* 0x000000040078a947 */ /* 0x000fea0003800000 */
[----:B------:R-:W-:-:S13]  /*0970*/  FSETP.NEU.AND P0, PT, |R12|, +INF , PT ;  /* 0x7f8000000c00780b */ /* 0x000fda0003f0d200 */
[----:B------:R-:W-:Y:S01]  /*0980*/  @!P0 FMUL R14, RZ, R12 ;  /* 0x0000000cff0e8220 */ /* 0x000fe20000400000 */
[----:B------:R-:W-:Y:S01]  /*0990*/  @!P0 IMAD.MOV.U32 R13, RZ, RZ, RZ ;  /* 0x000000ffff0d8224 */ /* 0x000fe200078e00ff */
[----:B------:R-:W-:Y:S06]  /*09a0*/  @!P0 BRA `(.L_x_65) ;  /* 0x0000000400688947 */ /* 0x000fec0003800000 */
[----:B0-----:R-:W-:Y:S02]  /*09b0*/  IMAD.SHL.U32 R0, R12, 0x100, RZ ;  /* 0x000001000c007824 */ /* 0x001fe400078e00ff */
[----:B------:R-:W-:Y:S02]  /*09c0*/  HFMA2 R13, -RZ, RZ, 0, 0 ;  /* 0x00000000ff0d7431 */ /* 0x000fe400000001ff */
[----:B------:R-:W-:Y:S01]  /*09d0*/  IMAD.MOV.U32 R14, RZ, RZ, RZ ;  /* 0x000000ffff0e7224 */ /* 0x000fe200078e00ff */
[----:B------:R-:W0:Y:S01]  /*09e0*/  LDCU.64 UR10, c[0x4][URZ] ;  /* 0x01000000ff0a77ac */ /* 0x000e220008000a00 */
[----:B------:R-:W-:Y:S01]  /*09f0*/  LOP3.LUT R21, R0, 0x80000000, RZ, 0xfc, !PT ;  /* 0x8000000000157812 */ /* 0x000fe200078efcff */
[----:B------:R-:W-:Y:S01]  /*0a00*/  UMOV UR5, URZ ;  /* 0x000000ff00057c82 */ /* 0x000fe20008000000 */
[----:B------:R-:W-:-:S05]  /*0a10*/  UMOV UR4, URZ ;  /* 0x000000ff00047c82 */ /* 0x000fca0008000000 */
.L_x_66:
        /* <DEDUP_REMOVED lines=17> */
[--C-:B------:R-:W-:Y:S01]  /*0b30*/  @P0 IMAD.MOV.U32 R7, RZ, RZ, R0.reuse ;  /* 0x000000ffff070224 */ /* 0x100fe200078e0000 */
        /* <DEDUP_REMOVED lines=19> */
[----:B------:R-:W-:Y:S01]  /*0c70*/  @P3 IMAD.MOV.U32 R0, RZ, RZ, R7 ;  /* 0x000000ffff003224 */ /* 0x000fe200078e0007 */
[C---:B------:R-:W-:Y:S01]  /*0c80*/  ISETP.EQ.AND P3, PT, R10.reuse, -0x4, PT ;  /* 0xfffffffc0a00780c */ /* 0x040fe20003f62270 */
[--C-:B------:R-:W-:Y:S01]  /*0c90*/  @P4 IMAD.MOV.U32 R0, RZ, RZ, R19.reuse ;  /* 0x000000ffff004224 */ /* 0x100fe200078e0013 */
[----:B------:R-:W-:Y:S01]  /*0ca0*/  @P4 MOV R8, R7 ;  /* 0x0000000700084202 */ /* 0x000fe20000000f00 */
[----:B------:R-:W-:Y:S01]  /*0cb0*/  @P2 IMAD.MOV.U32 R8, RZ, RZ, R19 ;  /* 0x000000ffff082224 */ /* 0x000fe200078e0013 */
[----:B------:R-:W-:Y:S01]  /*0cc0*/  ISETP.EQ.AND P4, PT, R10, 0x4, PT ;  /* 0x000000040a00780c */ /* 0x000fe20003f82270 */
[--C-:B------:R-:W-:Y:S02]  /*0cd0*/  @P2 IMAD.MOV.U32 R0, RZ, RZ, R18.reuse ;  /* 0x000000ffff002224 */ /* 0x100fe400078e0012 */
[----:B------:R-:W-:Y:S01]  /*0ce0*/  @P1 IMAD.MOV.U32 R8, RZ, RZ, R18 ;  /* 0x000000ffff081224 */ /* 0x000fe200078e0012 */
[----:B------:R-:W-:Y:S01]  /*0cf0*/  @P0 MOV R8, R17 ;  /* 0x0000001100080202 */ /* 0x000fe20000000f00 */
[----:B------:R-:W-:-:S02]  /*0d00*/  @P1 IMAD.MOV.U32 R0, RZ, RZ, R17 ;  /* 0x000000ffff001224 */ /* 0x000fc400078e0011 */
[--C-:B------:R-:W-:Y:S02]  /*0d10*/  @P0 IMAD.MOV.U32 R0, RZ, RZ, R16.reuse ;  /* 0x000000ffff000224 */ /* 0x100fe400078e0010 */
[----:B------:R-:W-:Y:S02]  /*0d20*/  @P3 IMAD.MOV.U32 R8, RZ, RZ, R16 ;  /* 0x000000ffff083224 */ /* 0x000fe400078e0010 */
[--C-:B------:R-:W-:Y:S02]  /*0d30*/  @P3 IMAD.MOV.U32 R0, RZ, RZ, R15.reuse ;  /* 0x000000ffff003224 */ /* 0x100fe400078e000f */
[----:B------:R-:W-:Y:S01]  /*0d40*/  @P5 IMAD.MOV.U32 R8, RZ, RZ, R15 ;  /* 0x000000ffff085224 */ /* 0x000fe200078e000f */
[----:B------:R-:W-:Y:S01]  /*0d50*/  @P4 MOV R8, R13 ;  /* 0x0000000d00084202 */ /* 0x000fe20000000f00 */
[----:B------:R-:W-:Y:S01]  /*0d60*/  @P5 IMAD.MOV.U32 R0, RZ, RZ, R13 ;  /* 0x000000ffff005224 */ /* 0x000fe200078e000d */
[----:B------:R-:W-:Y:S06]  /*0d70*/  @!P6 BRA `(.L_x_68) ;  /* 0x000000000028e947 */ /* 0x000fec0003800000 */
[----:B------:R-:W-:Y:S01]  /*0d80*/  @P1 IMAD.MOV.U32 R7, RZ, RZ, R19 ;  /* 0x000000ffff071224 */ /* 0x000fe200078e0013 */
[----:B------:R-:W-:Y:S01]  /*0d90*/  LOP3.LUT R9, R9, 0x1f, RZ, 0xc0, !PT ;  /* 0x0000001f09097812 */ /* 0x000fe200078ec0ff */
        /* <DEDUP_REMOVED lines=8> */
.L_x_68:
[----:B------:R-:W-:Y:S05]  /*0e20*/  BSYNC.RECONVERGENT B2 ;  /* 0x0000000000027941 */ /* 0x000fea0003800200 */
.L_x_67:
        /* <DEDUP_REMOVED lines=12> */
[----:B------:R-:W-:-:S03]  /*0ef0*/  ISETP.GE.AND P0, PT, R12, RZ, PT ;  /* 0x000000ff0c00720c */ /* 0x000fc60003f06270 */
[----:B------:R-:W-:-:S04]  /*0f00*/  IMAD.MOV R0, RZ, RZ, -R13 ;  /* 0x000000ffff007224 */ /* 0x000fc800078e0a0d */
[----:B------:R-:W-:Y:S01]  /*0f10*/  @!P1 IMAD.MOV.U32 R13, RZ, RZ, R0 ;  /* 0x000000ffff0d9224 */ /* 0x000fe200078e0000 */
[----:B0-----:R-:W-:-:S10]  /*0f20*/  DMUL R8, R8, UR4 ;  /* 0x0000000408087c28 */ /* 0x001fd40008000000 */
[----:B------:R-:W0:Y:S02]  /*0f30*/  F2F.F32.F64 R8, R8 ;  /* 0x0000000800087310 */ /* 0x000e240000301000 */
[----:B0-----:R-:W-:-:S07]  /*0f40*/  FSEL R14, -R8, R8, !P0 ;  /* 0x00000008080e7208 */ /* 0x001fce0004000100 */
.L_x_65:
[----:B------:R-:W-:Y:S05]  /*0f50*/  BSYNC.RECONVERGENT B1 ;  /* 0x0000000000017941 */ /* 0x000fea0003800200 */
.L_x_64:
[----:B------:R-:W-:Y:S01]  /*0f60*/  FMUL R7, R14, R14 ;  /* 0x0000000e0e077220 */ /* 0x000fe20000400000 */
[C---:B0-----:R-:W-:Y:S01]  /*0f70*/  LOP3.LUT R0, R13.reuse, 0x1, RZ, 0xc0, !PT ;  /* 0x000000010d007812 */ /* 0x041fe200078ec0ff */
[----:B------:R-:W-:Y:S01]  /*0f80*/  IMAD.MOV.U32 R8, RZ, RZ, 0x3d2aaabb ;  /* 0x3d2aaabbff087424 */ /* 0x000fe200078e00ff */
[----:B------:R-:W-:Y:S01]  /*0f90*/  LOP3.LUT P1, RZ, R13, 0x2, RZ, 0xc0, !PT ;  /* 0x000000020dff7812 */ /* 0x000fe2000782c0ff */
[----:B------:R-:W-:Y:S01]  /*0fa0*/  FFMA R20, R7, R20, -0.0013887860113754868507 ;  /* 0xbab607ed07147423 */ /* 0x000fe20000000014 */
[----:B------:R-:W-:Y:S01]  /*0fb0*/  ISETP.NE.U32.AND P0, PT, R0, 0x1, PT ;  /* 0x000000010000780c */ /* 0x000fe20003f05070 */
[----:B------:R-:W-:-:S03]  /*0fc0*/  IMAD.MOV.U32 R11, RZ, RZ, 0x3effffff ;  /* 0x3effffffff0b7424 */ /* 0x000fc600078e00ff */
[----:B------:R-:W-:Y:S02]  /*0fd0*/  FSEL R20, R20, -0.00019574658654164522886, !P0 ;  /* 0xb94d415314147808 */ /* 0x000fe40004000000 */
[----:B------:R-:W-:Y:S02]  /*0fe0*/  FSEL R8, R8, 0.0083327032625675201416, !P0 ;  /* 0x3c0885e408087808 */ /* 0x000fe40004000000 */
[----:B------:R-:W-:Y:S02]  /*0ff0*/  FSEL R0, R14, 1, P0 ;  /* 0x3f8000000e007808 */ /* 0x000fe40000000000 */
[----:B------:R-:W-:Y:S01]  /*1000*/  FSEL R11, -R11, -0.16666662693023681641, !P0 ;  /* 0xbe2aaaa80b0b7808 */ /* 0x000fe20004000100 */
[C---:B------:R-:W-:Y:S02]  /*1010*/  FFMA R8, R7.reuse, R20, R8 ;  /* 0x0000001407087223 */ /* 0x040fe40000000008 */
[C---:B------:R-:W-:Y:S02]  /*1020*/  FFMA R9, R7.reuse, R0, RZ ;  /* 0x0000000007097223 */ /* 0x040fe400000000ff */
[----:B------:R-:W-:-:S04]  /*1030*/  FFMA R8, R7, R8, R11 ;  /* 0x0000000807087223 */ /* 0x000fc8000000000b */
[----:B------:R-:W-:-:S04]  /*1040*/  FFMA R9, R9, R8, R0 ;  /* 0x0000000809097223 */ /* 0x000fc80000000000 */
[----:B------:R-:W-:-:S05]  /*1050*/  @P1 FADD R9, RZ, -R9 ;  /* 0x80000009ff091221 */ /* 0x000fca0000000000 */
[----:B------:R0:W-:Y:S01]  /*1060*/  STS [R2], R9 ;  /* 0x0000000902007388 */ /* 0x0001e20000000800 */
[----:B------:R-:W-:Y:S05]  /*1070*/  BRA `(.L_x_69) ;  /* 0x0000000000087947 */ /* 0x000fea0003800000 */
.L_x_58:
[----:B------:R1:W-:Y:S04]  /*1080*/  STS [R3], RZ ;  /* 0x000000ff03007388 */ /* 0x0003e80000000800 */
[----:B------:R1:W-:Y:S02]  /*1090*/  STS [R2], RZ ;  /* 0x000000ff02007388 */ /* 0x0003e40000000800 */
.L_x_69:
[----:B------:R-:W-:Y:S05]  /*10a0*/  BSYNC.RECONVERGENT B0 ;  /* 0x0000000000007941 */ /* 0x000fea0003800200 */
.L_x_57:
[----:B------:R-:W-:Y:S01]  /*10b0*/  BAR.SYNC.DEFER_BLOCKING 0x0 ;  /* 0x0000000000007b1d */ /* 0x000fe20000010000 */
[----:B------:R-:W-:-:S13]  /*10c0*/  ISETP.GE.U32.AND P0, PT, R5, 0x2, PT ;  /* 0x000000020500780c */ /* 0x000fda0003f06070 */
[----:B------:R-:W-:Y:S05]  /*10d0*/  @!P0 BRA `(.L_x_70) ;  /* 0x0000000000588947 */ /* 0x000fea0003800000 */
[----:B------:R-:W2:Y:S02]  /*10e0*/  LDCU UR7, c[0x0][0x398] ;  /* 0x00007300ff0777ac */ /* 0x000ea40008000800 */
.L_x_73:
[----:B------:R-:W-:Y:S01]  /*10f0*/  SHF.R.U32.HI R11, RZ, 0x1, R5 ;  /* 0x00000001ff0b7819 */ /* 0x000fe20000011605 */
[----:B------:R-:W-:Y:S03]  /*1100*/  BSSY.RECONVERGENT B0, `(.L_x_71) ;  /* 0x000000f000007945 */ /* 0x000fe60003800200 */
[----:B------:R-:W-:-:S04]  /*1110*/  IADD3 R0, PT, PT, R4, R11, RZ ;  /* 0x0000000b04007210 */ /* 0x000fc80007ffe0ff */
[----:B--2---:R-:W-:-:S04]  /*1120*/  ISETP.GE.U32.AND P0, PT, R0, UR7, PT ;  /* 0x0000000700007c0c */ /* 0x004fc8000bf06070 */
[----:B------:R-:W-:-:S13]  /*1130*/  ISETP.GE.U32.OR P0, PT, R6, R11, P0 ;  /* 0x0000000b0600720c */ /* 0x000fda0000706470 */
[----:B------:R-:W-:Y:S05]  /*1140*/  @P0 BRA `(.L_x_72) ;  /* 0x0000000000280947 */ /* 0x000fea0003800000 */
[C---:B------:R-:W-:Y:S01]  /*1150*/  IMAD R0, R11.reuse, 0x4, R3 ;  /* 0x000000040b007824 */ /* 0x040fe200078e0203 */
[----:B------:R-:W-:Y:S05]  /*1160*/  LDS R7, [R3] ;  /* 0x0000000003077984 */ /* 0x000fea0000000800 */
[----:B------:R-:W2:Y:S02]  /*1170*/  LDS R0, [R0] ;  /* 0x0000000000007984 */ /* 0x000ea40000000800 */
[----:B--2---:R-:W-:Y:S01]  /*1180*/  FADD R8, R0, R7 ;  /* 0x0000000700087221 */ /* 0x004fe20000000000 */
[----:B------:R-:W-:-:S04]  /*1190*/  IMAD R7, R11, 0x4, R2 ;  /* 0x000000040b077824 */ /* 0x000fc800078e0202 */
[----:B------:R-:W-:Y:S04]  /*11a0*/  STS [R3], R8 ;  /* 0x0000000803007388 */ /* 0x000fe80000000800 */
[----:B------:R-:W-:Y:S04]  /*11b0*/  LDS R7, [R7] ;  /* 0x0000000007077984 */ /* 0x000fe80000000800 */
[----:B------:R-:W0:Y:S02]  /*11c0*/  LDS R10, [R2] ;  /* 0x00000000020a7984 */ /* 0x000e240000000800 */
[----:B0-----:R-:W-:-:S05]  /*11d0*/  FADD R9, R7, R10 ;  /* 0x0000000a07097221 */ /* 0x001fca0000000000 */
[----:B------:R2:W-:Y:S02]  /*11e0*/  STS [R2], R9 ;  /* 0x0000000902007388 */ /* 0x0005e40000000800 */
.L_x_72:
[----:B------:R-:W-:Y:S05]  /*11f0*/  BSYNC.RECONVERGENT B0 ;  /* 0x0000000000007941 */ /* 0x000fea0003800200 */
.L_x_71:
[----:B------:R-:W-:Y:S01]  /*1200*/  BAR.SYNC.DEFER_BLOCKING 0x0 ;  /* 0x0000000000007b1d */ /* 0x000fe20000010000 */
[----:B------:R-:W-:Y:S01]  /*1210*/  ISETP.GT.U32.AND P0, PT, R5, 0x3, PT ;  /* 0x000000030500780c */ /* 0x000fe20003f04070 */
[----:B------:R-:W-:-:S12]  /*1220*/  IMAD.MOV.U32 R5, RZ, RZ, R11 ;  /* 0x000000ffff057224 */ /* 0x000fd800078e000b */
[----:B------:R-:W-:Y:S05]  /*1230*/  @P0 BRA `(.L_x_73) ;  /* 0xfffffffc00ac0947 */ /* 0x000fea000383ffff */
.L_x_70:
[----:B------:R-:W-:-:S13]  /*1240*/  ISETP.NE.AND P0, PT, R6, RZ, PT ;  /* 0x000000ff0600720c */ /* 0x000fda0003f05270 */
[----:B------:R-:W-:Y:S05]  /*1250*/  @P0 EXIT ;  /* 0x000000000000094d */ /* 0x000fea0003800000 */
[----:B------:R-:W3:Y:S01]  /*1260*/  S2UR UR5, SR_CgaCtaId ;  /* 0x00000000000579c3 */ /* 0x000ee20000008800 */
[----:B------:R-:W-:Y:S01]  /*1270*/  UMOV UR4, 0x400 ;  /* 0x0000040000047882 */ /* 0x000fe20000000000 */
[----:B-1----:R-:W-:-:S04]  /*1280*/  I2FP.F32.U32 R3, UR7 ;  /* 0x0000000700037c45 */ /* 0x002fc80008201000 */
[----:B0-2---:R-:W0:Y:S02]  /*1290*/  MUFU.RCP R2, R3 ;  /* 0x0000000300027308 */ /* 0x005e240000001000 */
[----:B0-----:R-:W-:Y:S01]  /*12a0*/  FFMA R5, -R3, R2, 1 ;  /* 0x3f80000003057423 */ /* 0x001fe20000000102 */
[----:B---3--:R-:W-:-:S03]  /*12b0*/  ULEA UR4, UR5, UR4, 0x18 ;  /* 0x0000000405047291 */ /* 0x008fc6000f8ec0ff */
[----:B------:R-:W-:-:S06]  /*12c0*/  FFMA R5, R2, R5, R2 ;  /* 0x0000000502057223 */ /* 0x000fcc0000000002 */
[----:B------:R-:W0:Y:S02]  /*12d0*/  LDS R0, [UR4] ;  /* 0x00000004ff007984 */ /* 0x000e240008000800 */
[----:B0-----:R-:W0:Y:S01]  /*12e0*/  FCHK P0, R0, R3 ;  /* 0x0000000300007302 */ /* 0x001e220000000000 */
[----:B------:R-:W-:-:S04]  /*12f0*/  FFMA R2, R0, R5, RZ ;  /* 0x0000000500027223 */ /* 0x000fc800000000ff */
[----:B------:R-:W-:-:S04]  /*1300*/  FFMA R4, -R3, R2, R0 ;  /* 0x0000000203047223 */ /* 0x000fc80000000100 */
[----:B------:R-:W-:Y:S01]  /*1310*/  FFMA R2, R5, R4, R2 ;  /* 0x0000000405027223 */ /* 0x000fe20000000002 */
[----:B0-----:R-:W-:Y:S06]  /*1320*/  @!P0 BRA `(.L_x_74) ;  /* 0x00000000000c8947 */ /* 0x001fec0003800000 */
[----:B------:R-:W-:-:S07]  /*1330*/  MOV R4, 0x1350 ;  /* 0x0000135000047802 */ /* 0x000fce0000000f00 */
[----:B------:R-:W-:Y:S05]  /*1340*/  CALL.REL.NOINC `($__internal_3_$__cuda_sm3x_div_rn_noftz_f32_slowpath) ;  /* 0x00000004008c7944 */ /* 0x000fea0003c00000 */
[----:B------:R-:W-:-:S07]  /*1350*/  IMAD.MOV.U32 R2, RZ, RZ, R0 ;  /* 0x000000ffff027224 */ /* 0x000fce00078e0000 */
.L_x_74:
[----:B------:R-:W0:Y:S01]  /*1360*/  S2UR UR5, SR_CgaCtaId ;  /* 0x00000000000579c3 */ /* 0x000e220000008800 */
[----:B------:R-:W-:Y:S01]  /*1370*/  UMOV UR4, 0x400 ;  /* 0x0000040000047882 */ /* 0x000fe20000000000 */
[----:B------:R-:W1:Y:S02]  /*1380*/  MUFU.RCP R0, R3 ;  /* 0x0000000300007308 */ /* 0x000e640000001000 */
[----:B-1----:R-:W-:-:S04]  /*1390*/  FFMA R5, -R3, R0, 1 ;  /* 0x3f80000003057423 */ /* 0x002fc80000000100 */
[----:B------:R-:W-:Y:S01]  /*13a0*/  FFMA R0, R0, R5, R0 ;  /* 0x0000000500007223 */ /* 0x000fe20000000000 */
[----:B0-----:R-:W-:-:S09]  /*13b0*/  ULEA UR4, UR5, UR4, 0x18 ;  /* 0x0000000405047291 */ /* 0x001fd2000f8ec0ff */
[----:B------:R-:W0:Y:S02]  /*13c0*/  LDS R4, [UR4+0x400] ;  /* 0x00040004ff047984 */ /* 0x000e240008000800 */
[----:B0-----:R-:W0:Y:S01]  /*13d0*/  FCHK P0, R4, R3 ;  /* 0x0000000304007302 */ /* 0x001e220000000000 */
[----:B------:R-:W-:-:S04]  /*13e0*/  FFMA R5, R0, R4, RZ ;  /* 0x0000000400057223 */ /* 0x000fc800000000ff */
[----:B------:R-:W-:-:S04]  /*13f0*/  FFMA R6, -R3, R5, R4 ;  /* 0x0000000503067223 */ /* 0x000fc80000000104 */
[----:B------:R-:W-:Y:S01]  /*1400*/  FFMA R5, R0, R6, R5 ;  /* 0x0000000600057223 */ /* 0x000fe20000000005 */
[----:B0-----:R-:W-:Y:S06]  /*1410*/  @!P0 BRA `(.L_x_75) ;  /* 0x0000000000108947 */ /* 0x001fec0003800000 */
[----:B------:R-:W-:Y:S01]  /*1420*/  IMAD.MOV.U32 R0, RZ, RZ, R4 ;  /* 0x000000ffff007224 */ /* 0x000fe200078e0004 */
[----:B------:R-:W-:-:S07]  /*1430*/  MOV R4, 0x1450 ;  /* 0x0000145000047802 */ /* 0x000fce0000000f00 */
[----:B------:R-:W-:Y:S05]  /*1440*/  CALL.REL.NOINC `($__internal_3_$__cuda_sm3x_div_rn_noftz_f32_slowpath) ;  /* 0x00000004004c7944 */ /* 0x000fea0003c00000 */
[----:B------:R-:W-:-:S07]  /*1450*/  MOV R5, R0 ;  /* 0x0000000000057202 */ /* 0x000fce0000000f00 */
.L_x_75:
[----:B------:R-:W-:-:S04]  /*1460*/  FMUL R3, R5, R5 ;  /* 0x0000000505037220 */ /* 0x000fc80000400000 */
[----:B------:R-:W-:-:S04]  /*1470*/  FFMA R0, R2, R2, R3 ;  /* 0x0000000202007223 */ /* 0x000fc80000000003 */
[----:B------:R-:W-:Y:S01]  /*1480*/  VIADD R4, R0, 0xf3000000 ;  /* 0xf300000000047836 */ /* 0x000fe20000000000 */
[----:B------:R0:W1:Y:S04]  /*1490*/  MUFU.RSQ R3, R0 ;  /* 0x0000000000037308 */ /* 0x0000680000001400 */
[----:B------:R-:W-:-:S13]  /*14a0*/  ISETP.GT.U32.AND P0, PT, R4, 0x727fffff, PT ;  /* 0x727fffff0400780c */ /* 0x000fda0003f04070 */
[----:B01----:R-:W-:Y:S05]  /*14b0*/  @!P0 BRA `(.L_x_76) ;  /* 0x0000000000108947 */ /* 0x003fea0003800000 */
[----:B------:R-:W-:-:S07]  /*14c0*/  MOV R6, 0x14e0 ;  /* 0x000014e000067802 */ /* 0x000fce0000000f00 */
[----:B------:R-:W-:Y:S05]  /*14d0*/  CALL.REL.NOINC `($__internal_2_$__cuda_sm20_sqrt_rn_f32_slowpath) ;  /* 0x0000000000d07944 */ /* 0x000fea0003c00000 */
[----:B------:R-:W-:Y:S01]  /*14e0*/  IMAD.MOV.U32 R9, RZ, RZ, R3 ;  /* 0x000000ffff097224 */ /* 0x000fe200078e0003 */
[----:B------:R-:W-:Y:S06]  /*14f0*/  BRA `(.L_x_77) ;  /* 0x0000000000107947 */ /* 0x000fec0003800000 */
.L_x_76:
[----:B------:R-:W-:Y:S01]  /*1500*/  FMUL.FTZ R9, R0, R3 ;  /* 0x0000000300097220 */ /* 0x000fe20000410000 */
[----:B------:R-:W-:-:S03]  /*1510*/  FMUL.FTZ R3, R3, 0.5 ;  /* 0x3f00000003037820 */ /* 0x000fc60000410000 */
[----:B------:R-:W-:-:S04]  /*1520*/  FFMA R0, -R9, R9, R0 ;  /* 0x0000000909007223 */ /* 0x000fc80000000100 */
[----:B------:R-:W-:-:S07]  /*1530*/  FFMA R9, R0, R3, R9 ;  /* 0x0000000300097223 */ /* 0x000fce0000000009 */
.L_x_77:
[----:B------:R-:W0:Y:S01]  /*1540*/  LDC.64 R6, c[0x0][0x388] ;  /* 0x0000e200ff067b82 */ /* 0x000e220000000a00 */
[----:B------:R-:W-:-:S04]  /*1550*/  FSETP.GT.AND P2, PT, |R5|, |R2|, PT ;  /* 0x400000020500720b */ /* 0x000fc80003f44200 */
[----:B------:R-:W-:Y:S02]  /*1560*/  FSEL R3, |R5|, |R2|, P2 ;  /* 0x4000000205037208 */ /* 0x000fe40001000200 */
[----:B------:R-:W-:Y:S02]  /*1570*/  FSEL R0, |R2|, |R5|, P2 ;  /* 0x4000000502007208 */ /* 0x000fe40001000200 */
[----:B------:R-:W1:Y:S08]  /*1580*/  MUFU.RCP R4, R3 ;  /* 0x0000000300047308 */ /* 0x000e700000001000 */
[----:B------:R-:W2:Y:S01]  /*1590*/  FCHK P0, R0, R3 ;  /* 0x0000000300007302 */ /* 0x000ea20000000000 */
[----:B0-----:R0:W-:Y:S01]  /*15a0*/  STG.E desc[UR8][R6.64], R9 ;  /* 0x0000000906007986 */ /* 0x0011e2000c101908 */
[----:B-1----:R-:W-:-:S04]  /*15b0*/  FFMA R11, -R3, R4, 1 ;  /* 0x3f800000030b7423 */ /* 0x002fc80000000104 */
[----:B------:R-:W-:-:S04]  /*15c0*/  FFMA R11, R4, R11, R4 ;  /* 0x0000000b040b7223 */ /* 0x000fc80000000004 */
[----:B------:R-:W-:-:S04]  /*15d0*/  FFMA R4, R0, R11, RZ ;  /* 0x0000000b00047223 */ /* 0x000fc800000000ff */
[----:B------:R-:W-:-:S04]  /*15e0*/  FFMA R8, -R3, R4, R0 ;  /* 0x0000000403087223 */ /* 0x000fc80000000100 */
[----:B------:R-:W-:Y:S01]  /*15f0*/  FFMA R4, R11, R8, R4 ;  /* 0x000000080b047223 */ /* 0x000fe20000000004 */
[----:B0-2---:R-:W-:Y:S06]  /*1600*/  @!P0 BRA `(.L_x_78) ;  /* 0x00000000000c8947 */ /* 0x005fec0003800000 */
[----:B------:R-:W-:-:S07]  /*1610*/  MOV R4, 0x1630 ;  /* 0x0000163000047802 */ /* 0x000fce0000000f00 */
[----:B------:R-:W-:Y:S05]  /*1620*/  CALL.REL.NOINC `($__internal_3_$__cuda_sm3x_div_rn_noftz_f32_slowpath) ;  /* 0x0000000000d47944 */ /* 0x000fea0003c00000 */
[----:B------:R-:W-:-:S07]  /*1630*/  IMAD.MOV.U32 R4, RZ, RZ, R0 ;  /* 0x000000ffff047224 */ /* 0x000fce00078e0000 */
.L_x_78:
[----:B------:R-:W-:Y:S02]  /*1640*/  IMAD.MOV.U32 R7, RZ, RZ, 0x3b33710b ;  /* 0x3b33710bff077424 */ /* 0x000fe400078e00ff */
[----:B------:R-:W-:Y:S01]  /*1650*/  FMUL R0, R4, R4 ;  /* 0x0000000404007220 */ /* 0x000fe20000400000 */
[----:B------:R-:W-:Y:S01]  /*1660*/  IMAD.MOV.U32 R6, RZ, RZ, 0x3f6ee581 ;  /* 0x3f6ee581ff067424 */ /* 0x000fe200078e00ff */
[----:B------:R-:W-:Y:S02]  /*1670*/  ISETP.GE.AND P0, PT, R2, RZ, PT ;  /* 0x000000ff0200720c */ /* 0x000fe40003f06270 */
[----:B------:R-:W-:Y:S01]  /*1680*/  FFMA R7, R0, R7, -0.015681877732276916504 ;  /* 0xbc80774800077423 */ /* 0x000fe20000000007 */
[----:B------:R-:W-:Y:S01]  /*1690*/  FSETP.NEU.AND P3, PT, |R2|, |R5|, PT ;  /* 0x400000050200720b */ /* 0x000fe20003f6d200 */
[----:B------:R-:W-:Y:S01]  /*16a0*/  FADD R2, |R5|, |R2| ;  /* 0x4000000205027221 */ /* 0x000fe20000000200 */
[----:B------:R-:W-:Y:S01]  /*16b0*/  FSETP.NEU.AND P1, PT, R3, RZ, PT ;  /* 0x000000ff0300720b */ /* 0x000fe20003f2d000 */
[----:B------:R-:W-:Y:S01]  /*16c0*/  FFMA R7, R0, R7, 0.042200751602649688721 ;  /* 0x3d2cdab200077423 */ /* 0x000fe20000000007 */
[----:B------:R-:W-:-:S03]  /*16d0*/  HFMA2 R3, -RZ, RZ, 2.04296875, -15.78125 ;  /* 0x4016cbe4ff037431 */ /* 0x000fc600000001ff */
[----:B------:R-:W-:-:S04]  /*16e0*/  FFMA R7, R0, R7, -0.074792981147766113281 ;  /* 0xbd992d1000077423 */ /* 0x000fc80000000007 */
[----:B------:R-:W-:-:S04]  /*16f0*/  FFMA R7, R0, R7, 0.10640415549278259277 ;  /* 0x3dd9ea6c00077423 */ /* 0x000fc80000000007 */
[----:B------:R-:W-:-:S04]  /*1700*/  FFMA R7, R0, R7, -0.14207722246646881104 ;  /* 0xbe117cb100077423 */ /* 0x000fc80000000007 */
[----:B------:R-:W-:-:S04]  /*1710*/  FFMA R7, R0, R7, 0.19993925094604492188 ;  /* 0x3e4cbce000077423 */ /* 0x000fc80000000007 */
[----:B------:R-:W-:-:S04]  /*1720*/  FFMA R7, R0, R7, -0.33333197236061096191 ;  /* 0xbeaaaa7d00077423 */ /* 0x000fc80000000007 */
[----:B------:R-:W-:-:S04]  /*1730*/  FMUL R7, R0, R7 ;  /* 0x0000000700077220 */ /* 0x000fc80000400000 */
[----:B------:R-:W-:Y:S01]  /*1740*/  FFMA R7, R7, R4, R4 ;  /* 0x0000000407077223 */ /* 0x000fe20000000004 */
[----:B------:R-:W-:-:S03]  /*1750*/  FSEL R4, R6, 1.8663789033889770508, P2 ;  /* 0x3feee58106047808 */ /* 0x000fc60001000000 */
[----:B------:R-:W-:Y:S01]  /*1760*/  FFMA R0, R6, 1.6832555532455444336, -R7 ;  /* 0x3fd774eb06007823 */ /* 0x000fe20000000807 */
[----:B------:R-:W-:-:S04]  /*1770*/  FSEL R9, R7, -R7, P2 ;  /* 0x8000000707097208 */ /* 0x000fc80001000000 */
[----:B------:R-:W-:Y:S01]  /*1780*/  FSEL R0, R0, R7, P2 ;  /* 0x0000000700007208 */ /* 0x000fe20001000000 */
[----:B------:R-:W-:Y:S01]  /*1790*/  @!P0 FFMA R0, R4, 1.6832555532455444336, R9 ;  /* 0x3fd774eb04008823 */ /* 0x000fe20000000009 */
[----:B------:R-:W0:Y:S01]  /*17a0*/  LDC.64 R6, c[0x0][0x390] ;  /* 0x0000e400ff067b82 */ /* 0x000e220000000a00 */
[----:B------:R-:W-:Y:S02]  /*17b0*/  @!P3 FSEL R0, R3, 0.78539818525314331055, !P0 ;  /* 0x3f490fdb0300b808 */ /* 0x000fe40004000000 */
[----:B------:R-:W-:Y:S02]  /*17c0*/  @!P1 FSEL R0, RZ, 3.1415927410125732422, P0 ;  /* 0x40490fdbff009808 */ /* 0x000fe40000000000 */
[----:B------:R-:W-:Y:S02]  /*17d0*/  FSETP.NAN.AND P0, PT, R2, R2, PT ;  /* 0x000000020200720b */ /* 0x000fe40003f08000 */
[----:B------:R-:W-:-:S04]  /*17e0*/  LOP3.LUT R5, R0, 0x80000000, R5, 0xb8, !PT ;  /* 0x8000000000057812 */ /* 0x000fc800078eb805 */
[----:B------:R-:W-:-:S05]  /*17f0*/  FSEL R5, R2, R5, P0 ;  /* 0x0000000502057208 */ /* 0x000fca0000000000 */
[----:B0-----:R-:W-:Y:S01]  /*1800*/  STG.E desc[UR8][R6.64], R5 ;  /* 0x0000000506007986 */ /* 0x001fe2000c101908 */
[----:B------:R-:W-:Y:S05]  /*1810*/  EXIT ;  /* 0x000000000000794d */ /* 0x000fea0003800000 */
        .weak           $__internal_2_$__cuda_sm20_sqrt_rn_f32_slowpath
        .type           $__internal_2_$__cuda_sm20_sqrt_rn_f32_slowpath,@function
        .size           $__internal_2_$__cuda_sm20_sqrt_rn_f32_slowpath,($__internal_3_$__cuda_sm3x_div_rn_noftz_f32_slowpath - $__internal_2_$__cuda_sm20_sqrt_rn_f32_slowpath)
$__internal_2_$__cuda_sm20_sqrt_rn_f32_slowpath:
[----:B------:R-:W-:-:S13]  /*1820*/  LOP3.LUT P0, RZ, R0, 0x7fffffff, RZ, 0xc0, !PT ;  /* 0x7fffffff00ff7812 */ /* 0x000fda000780c0ff */
[----:B------:R-:W-:Y:S01]  /*1830*/  @!P0 IMAD.MOV.U32 R3, RZ, RZ, R0 ;  /* 0x000000ffff038224 */ /* 0x000fe200078e0000 */
[----:B------:R-:W-:Y:S06]  /*1840*/  @!P0 BRA `(.L_x_79) ;  /* 0x0000000000448947 */ /* 0x000fec0003800000 */
[----:B------:R-:W-:-:S13]  /*1850*/  FSETP.GEU.FTZ.AND P0, PT, R0, RZ, PT ;  /* 0x000000ff0000720b */ /* 0x000fda0003f1e000 */
[----:B------:R-:W-:Y:S01]  /*1860*/  @!P0 IMAD.MOV.U32 R3, RZ, RZ, 0x7fffffff ;  /* 0x7fffffffff038424 */ /* 0x000fe200078e00ff */
[----:B------:R-:W-:Y:S06]  /*1870*/  @!P0 BRA `(.L_x_79) ;  /* 0x0000000000388947 */ /* 0x000fec0003800000 */
[----:B------:R-:W-:-:S13]  /*1880*/  FSETP.GTU.FTZ.AND P0, PT, |R0|, +INF , PT ;  /* 0x7f8000000000780b */ /* 0x000fda0003f1c200 */
[----:B------:R-:W-:Y:S01]  /*1890*/  @P0 FADD.FTZ R3, R0, 1 ;  /* 0x3f80000000030421 */ /* 0x000fe20000010000 */
[----:B------:R-:W-:Y:S06]  /*18a0*/  @P0 BRA `(.L_x_79) ;  /* 0x00000000002c0947 */ /* 0x000fec0003800000 */
[----:B------:R-:W-:-:S13]  /*18b0*/  FSETP.NEU.FTZ.AND P0, PT, |R0|, +INF , PT ;  /* 0x7f8000000000780b */ /* 0x000fda0003f1d200 */
[----:B------:R-:W-:Y:S01]  /*18c0*/  @!P0 IMAD.MOV.U32 R3, RZ, RZ, R0 ;  /* 0x000000ffff038224 */ /* 0x000fe200078e0000 */
[----:B------:R-:W-:Y:S06]  /*18d0*/  @!P0 BRA `(.L_x_79) ;  /* 0x0000000000208947 */ /* 0x000fec0003800000 */
[----:B------:R-:W-:-:S04]  /*18e0*/  FFMA R0, R0, 1.84467440737095516160e+19, RZ ;  /* 0x5f80000000007823 */ /* 0x000fc800000000ff */
[----:B------:R-:W0:Y:S02]  /*18f0*/  MUFU.RSQ R3, R0 ;  /* 0x0000000000037308 */ /* 0x000e240000001400 */
[----:B0-----:R-:W-:Y:S01]  /*1900*/  FMUL.FTZ R7, R0, R3 ;  /* 0x0000000300077220 */ /* 0x001fe20000410000 */
[----:B------:R-:W-:-:S03]  /*1910*/  FMUL.FTZ R3, R3, 0.5 ;  /* 0x3f00000003037820 */ /* 0x000fc60000410000 */
[----:B------:R-:W-:-:S04]  /*1920*/  FADD.FTZ R4, -R7, -RZ ;  /* 0x800000ff07047221 */ /* 0x000fc80000010100 */
[----:B------:R-:W-:-:S04]  /*1930*/  FFMA R4, R7, R4, R0 ;  /* 0x0000000407047223 */ /* 0x000fc80000000000 */
[----:B------:R-:W-:-:S04]  /*1940*/  FFMA R3, R4, R3, R7 ;  /* 0x0000000304037223 */ /* 0x000fc80000000007 */
[----:B------:R-:W-:-:S07]  /*1950*/  FMUL.FTZ R3, R3, 2.3283064365386962891e-10 ;  /* 0x2f80000003037820 */ /* 0x000fce0000410000 */
.L_x_79:
[----:B------:R-:W-:-:S04]  /*1960*/  IMAD.MOV.U32 R7, RZ, RZ, 0x0 ;  /* 0x00000000ff077424 */ /* 0x000fc800078e00ff */
[----:B------:R-:W-:Y:S05]  /*1970*/  RET.REL.NODEC R6 `(kuramoto_order_parameter) ;  /* 0xffffffe406a07950 */ /* 0x000fea0003c3ffff */
        .weak           $__internal_3_$__cuda_sm3x_div_rn_noftz_f32_slowpath
        .type           $__internal_3_$__cuda_sm3x_div_rn_noftz_f32_slowpath,@function
        .size           $__internal_3_$__cuda_sm3x_div_rn_noftz_f32_slowpath,(.L_x_116 - $__internal_3_$__cuda_sm3x_div_rn_noftz_f32_slowpath)
$__internal_3_$__cuda_sm3x_div_rn_noftz_f32_slowpath:
[--C-:B------:R-:W-:Y:S02]  /*1980*/  SHF.R.U32.HI R7, RZ, 0x17, R3.reuse ;  /* 0x00000017ff077819 */ /* 0x100fe40000011603 */
[----:B------:R-:W-:Y:S02]  /*1990*/  SHF.R.U32.HI R6, RZ, 0x17, R0 ;  /* 0x00000017ff067819 */ /* 0x000fe40000011600 */
[----:B------:R-:W-:Y:S01]  /*19a0*/  LOP3.LUT R12, R7, 0xff, RZ, 0xc0, !PT ;  /* 0x000000ff070c7812 */ /* 0x000fe200078ec0ff */
[----:B------:R-:W-:Y:S01]  /*19b0*/  IMAD.MOV.U32 R7, RZ, RZ, R3 ;  /* 0x000000ffff077224 */ /* 0x000fe200078e0003 */
[----:B------:R-:W-:-:S03]  /*19c0*/  LOP3.LUT R10, R6, 0xff, RZ, 0xc0, !PT ;  /* 0x000000ff060a7812 */ /* 0x000fc600078ec0ff */
[----:B------:R-:W-:Y:S01]  /*19d0*/  VIADD R9, R12, 0xffffffff ;  /* 0xffffffff0c097836 */ /* 0x000fe20000000000 */
[----:B------:R-:W-:-:S04]  /*19e0*/  IADD3 R8, PT, PT, R10, -0x1, RZ ;  /* 0xffffffff0a087810 */ /* 0x000fc80007ffe0ff */
        /* <DEDUP_REMOVED lines=27> */
.L_x_80:
[----:B------:R-:W-:-:S04]  /*1ba0*/  LEA R8, R12, 0xc0800000, 0x17 ;  /* 0xc08000000c087811 */ /* 0x000fc800078eb8ff */
[----:B------:R-:W-:Y:S01]  /*1bb0*/  IADD3 R8, PT, PT, -R8, R7, RZ ;  /* 0x0000000708087210 */ /* 0x000fe20007ffe1ff */
[----:B------:R-:W-:-:S03]  /*1bc0*/  VIADD R7, R10, 0xffffff81 ;  /* 0xffffff810a077836 */ /* 0x000fc60000000000 */
        /* <DEDUP_REMOVED lines=27> */
[-CC-:B------:R-:W-:Y:S01]  /*1d80*/  FFMA.RM R7, R14, R10.reuse, R13.reuse ;  /* 0x0000000a0e077223 */ /* 0x180fe2000000400d */
[C---:B------:R-:W-:Y:S02]  /*1d90*/  ISETP.NE.AND P3, PT, R11.reuse, RZ, PT ;  /* 0x000000ff0b00720c */ /* 0x040fe40003f65270 */
[----:B------:R-:W-:Y:S01]  /*1da0*/  LOP3.LUT R8, R6, 0x7fffff, RZ, 0xc0, !PT ;  /* 0x007fffff06087812 */ /* 0x000fe200078ec0ff */
[----:B------:R-:W-:Y:S01]  /*1db0*/  FFMA.RP R6, R14, R10, R13 ;  /* 0x0000000a0e067223 */ /* 0x000fe2000000800d */
[----:B------:R-:W-:Y:S02]  /*1dc0*/  ISETP.NE.AND P1, PT, R11, RZ, PT ;  /* 0x000000ff0b00720c */ /* 0x000fe40003f25270 */
[----:B------:R-:W-:-:S02]  /*1dd0*/  LOP3.LUT R8, R8, 0x800000, RZ, 0xfc, !PT ;  /* 0x0080000008087812 */ /* 0x000fc400078efcff */
[----:B------:R-:W-:Y:S02]  /*1de0*/  IADD3 R10, PT, PT, -R11, RZ, RZ ;  /* 0x000000ff0b0a7210 */ /* 0x000fe40007ffe1ff */
[----:B------:R-:W-:Y:S02]  /*1df0*/  SHF.L.U32 R9, R8, R9, RZ ;  /* 0x0000000908097219 */ /* 0x000fe400000006ff */
[----:B------:R-:W-:Y:S02]  /*1e00*/  FSETP.NEU.FTZ.AND P0, PT, R6, R7, PT ;  /* 0x000000070600720b */ /* 0x000fe40003f1d000 */
[----:B------:R-:W-:Y:S02]  /*1e10*/  SEL R7, R10, RZ, P3 ;  /* 0x000000ff0a077207 */ /* 0x000fe40001800000 */
[----:B------:R-:W-:Y:S02]  /*1e20*/  ISETP.NE.AND P1, PT, R9, RZ, P1 ;  /* 0x000000ff0900720c */ /* 0x000fe40000f25270 */
[----:B------:R-:W-:-:S02]  /*1e30*/  SHF.R.U32.HI R7, RZ, R7, R8 ;  /* 0x00000007ff077219 */ /* 0x000fc40000011608 */
[----:B------:R-:W-:Y:S02]  /*1e40*/  PLOP3.LUT P0, PT, P0, P1, PT, 0xf8, 0x8f ;  /* 0x00000000008f781c */ /* 0x000fe40000703f70 */
[----:B------:R-:W-:Y:S02]  /*1e50*/  SHF.R.U32.HI R9, RZ, 0x1, R7 ;  /* 0x00000001ff097819 */ /* 0x000fe40000011607 */
[----:B------:R-:W-:-:S04]  /*1e60*/  SEL R6, RZ, 0x1, !P0 ;  /* 0x00000001ff067807 */ /* 0x000fc80004000000 */
[----:B------:R-:W-:-:S04]  /*1e70*/  LOP3.LUT R6, R6, 0x1, R9, 0xf8, !PT ;  /* 0x0000000106067812 */ /* 0x000fc800078ef809 */
[----:B------:R-:W-:-:S05]  /*1e80*/  LOP3.LUT R6, R6, R7, RZ, 0xc0, !PT ;  /* 0x0000000706067212 */ /* 0x000fca00078ec0ff */
[----:B------:R-:W-:-:S05]  /*1e90*/  IMAD.IADD R9, R9, 0x1, R6 ;  /* 0x0000000109097824 */ /* 0x000fca00078e0206 */
[----:B------:R-:W-:Y:S01]  /*1ea0*/  LOP3.LUT R0, R9, R0, RZ, 0xfc, !PT ;  /* 0x0000000009007212 */ /* 0x000fe200078efcff */
[----:B------:R-:W-:Y:S06]  /*1eb0*/  BRA `(.L_x_87) ;  /* 0x0000000000347947 */ /* 0x000fec0003800000 */
.L_x_86:
[----:B------:R-:W-:-:S04]  /*1ec0*/  LOP3.LUT R0, R0, 0x80000000, RZ, 0xc0, !PT ;  /* 0x8000000000007812 */ /* 0x000fc800078ec0ff */
[----:B------:R-:W-:Y:S01]  /*1ed0*/  LOP3.LUT R0, R0, 0x7f800000, RZ, 0xfc, !PT ;  /* 0x7f80000000007812 */ /* 0x000fe200078efcff */
[----:B------:R-:W-:Y:S06]  /*1ee0*/  BRA `(.L_x_87) ;  /* 0x0000000000287947 */ /* 0x000fec0003800000 */
.L_x_85:
[----:B------:R-:W-:Y:S01]  /*1ef0*/  IMAD R0, R9, 0x800000, R0 ;  /* 0x0080000009007824 */ /* 0x000fe200078e0200 */
[----:B------:R-:W-:Y:S06]  /*1f00*/  BRA `(.L_x_87) ;  /* 0x0000000000207947 */ /* 0x000fec0003800000 */
.L_x_84:
[----:B------:R-:W-:-:S04]  /*1f10*/  LOP3.LUT R0, R7, 0x80000000, R0, 0x48, !PT ;  /* 0x8000000007007812 */ /* 0x000fc800078e4800 */
[----:B------:R-:W-:Y:S01]  /*1f20*/  LOP3.LUT R0, R0, 0x7f800000, RZ, 0xfc, !PT ;  /* 0x7f80000000007812 */ /* 0x000fe200078efcff */
[----:B------:R-:W-:Y:S06]  /*1f30*/  BRA `(.L_x_87) ;  /* 0x0000000000147947 */ /* 0x000fec0003800000 */
.L_x_83:
[----:B------:R-:W-:Y:S01]  /*1f40*/  LOP3.LUT R0, R7, 0x80000000, R0, 0x48, !PT ;  /* 0x8000000007007812 */ /* 0x000fe200078e4800 */
[----:B------:R-:W-:Y:S06]  /*1f50*/  BRA `(.L_x_87) ;  /* 0x00000000000c7947 */ /* 0x000fec0003800000 */
.L_x_82:
[----:B------:R-:W0:Y:S01]  /*1f60*/  MUFU.RSQ R0, -QNAN ;  /* 0xffc0000000007908 */ /* 0x000e220000001400 */
[----:B------:R-:W-:Y:S05]  /*1f70*/  BRA `(.L_x_87) ;  /* 0x0000000000047947 */ /* 0x000fea0003800000 */
.L_x_81:
[----:B------:R-:W-:-:S07]  /*1f80*/  FADD.FTZ R0, R0, R3 ;  /* 0x0000000300007221 */ /* 0x000fce0000010000 */
.L_x_87:
[----:B------:R-:W-:Y:S02]  /*1f90*/  IMAD.MOV.U32 R6, RZ, RZ, R4 ;  /* 0x000000ffff067224 */ /* 0x000fe400078e0004 */
[----:B------:R-:W-:-:S04]  /*1fa0*/  IMAD.MOV.U32 R7, RZ, RZ, 0x0 ;  /* 0x00000000ff077424 */ /* 0x000fc800078e00ff */
[----:B0-----:R-:W-:Y:S05]  /*1fb0*/  RET.REL.NODEC R6 `(kuramoto_order_parameter) ;  /* 0xffffffe006107950 */ /* 0x001fea0003c3ffff */
.L_x_88:
        /* <DEDUP_REMOVED lines=12> */
.L_x_116:


//--------------------- .text.kuramoto_step       --------------------------
	.section	.text.kuramoto_step,"ax",@progbits
	.align	128
        .global         kuramoto_step
        .type           kuramoto_step,@function
        .size           kuramoto_step,(.L_x_117 - kuramoto_step)
        .other          kuramoto_step,@"STO_CUDA_ENTRY STV_DEFAULT"
kuramoto_step:
.text.kuramoto_step:
[----:B------:R-:W-:Y:S01]  /*0000*/  LDC R1, c[0x0][0x37c] ;  /* 0x0000df00ff017b82 */ /* 0x000fe20000000800 */
[----:B------:R-:W0:Y:S07]  /*0010*/  S2R R3, SR_TID.X ;  /* 0x0000000000037919 */ /* 0x000e2e0000002100 */
[----:B------:R-:W0:Y:S01]  /*0020*/  S2UR UR4, SR_CTAID.X ;  /* 0x00000000000479c3 */ /* 0x000e220000002500 */
[----:B------:R-:W1:Y:S07]  /*0030*/  LDCU UR5, c[0x0][0x3a0] ;  /* 0x00007400ff0577ac */ /* 0x000e6e0008000800 */
[----:B------:R-:W0:Y:S02]  /*0040*/  LDC R2, c[0x0][0x360] ;  /* 0x0000d800ff027b82 */ /* 0x000e240000000800 */
[----:B0-----:R-:W-:-:S05]  /*0050*/  IMAD R2, R2, UR4, R3 ;  /* 0x0000000402027c24 */ /* 0x001fca000f8e0203 */
[----:B-1----:R-:W-:-:S13]  /*0060*/  ISETP.GE.U32.AND P0, PT, R2, UR5, PT ;  /* 0x0000000502007c0c */ /* 0x002fda000bf06070 */
[----:B------:R-:W-:Y:S05]  /*0070*/  @P0 EXIT ;  /* 0x000000000000094d */ /* 0x000fea0003800000 */
[----:B------:R-:W0:Y:S01]  /*0080*/  LDC.64 R8, c[0x0][0x380] ;  /* 0x0000e000ff087b82 */ /* 0x000e220000000a00 */
[----:B------:R-:W1:Y:S07]  /*0090*/  LDCU.64 UR6, c[0x0][0x358] ;  /* 0x00006b00ff0677ac */ /* 0x000e6e0008000a00 */
[----:B------:R-:W2:Y:S01]  /*00a0*/  LDC.64 R10, c[0x0][0x388] ;  /* 0x0000e200ff0a7b82 */ /* 0x000ea20000000a00 */
[----:B0-----:R-:W-:-:S05]  /*00b0*/  IMAD.WIDE.U32 R8, R2, 0x4, R8 ;  /* 0x0000000402087825 */ /* 0x001fca00078e0008 */
[----:B-1----:R0:W5:Y:S01]  /*00c0*/  LDG.E R4, desc[UR6][R8.64] ;  /* 0x0000000608047981 */ /* 0x002162000c1e1900 */
[----:B--2---:R-:W-:-:S05]  /*00d0*/  IMAD.WIDE.U32 R10, R2, 0x4, R10 ;  /* 0x00000004020a7825 */ /* 0x004fca00078e000a */
[----:B------:R0:W5:Y:S01]  /*00e0*/  LDG.E R5, desc[UR6][R10.64] ;  /* 0x000000060a057981 */ /* 0x000162000c1e1900 */
[----:B------:R-:W-:Y:S02]  /*00f0*/  IMAD.MOV.U32 R6, RZ, RZ, RZ ;  /* 0x000000ffff067224 */ /* 0x000fe400078e00ff */
[----:B------:R-:W-:-:S07]  /*0100*/  IMAD.MOV.U32 R3, RZ, RZ, RZ ;  /* 0x000000ffff037224 */ /* 0x000fce00078e00ff */
.L_x_96:
[----:B------:R-:W-:Y:S01]  /*0110*/  ISETP.NE.AND P0, PT, R2, R3, PT ;  /* 0x000000030200720c */ /* 0x000fe20003f05270 */
[----:B------:R-:W-:-:S12]  /*0120*/  BSSY.RECONVERGENT B0, `(.L_x_89) ;  /* 0x0000086000007945 */ /* 0x000fd80003800200 */
[----:B------:R-:W-:Y:S05]  /*0130*/  @!P0 BRA `(.L_x_90) ;  /* 0x0000000800108947 */ /* 0x000fea0003800000 */
[----:B0-----:R-:W0:Y:S01]  /*0140*/  LDC.64 R10, c[0x0][0x380] ;  /* 0x0000e000ff0a7b82 */ /* 0x001e220000000a00 */
[----:B------:R-:W1:Y:S07]  /*0150*/  LDCU UR4, c[0x0][0x3a0] ;  /* 0x00007400ff0477ac */ /* 0x000e6e0008000800 */
[----:B------:R-:W2:Y:S01]  /*0160*/  LDC.64 R8, c[0x0][0x390] ;  /* 0x0000e400ff087b82 */ /* 0x000ea20000000a00 */
[----:B0-----:R-:W-:-:S06]  /*0170*/  IMAD.WIDE.U32 R10, R3, 0x4, R10 ;  /* 0x00000004030a7825 */ /* 0x001fcc00078e000a */
[----:B------:R-:W3:Y:S01]  /*0180*/  LDG.E R11, desc[UR6][R10.64] ;  /* 0x000000060a0b7981 */ /* 0x000ee2000c1e1900 */
[----:B-1----:R-:W-:-:S04]  /*0190*/  IMAD R13, R2, UR4, R3 ;  /* 0x00000004020d7c24 */ /* 0x002fc8000f8e0203 */
[----:B--2---:R-:W-:-:S05]  /*01a0*/  IMAD.WIDE.U32 R8, R13, 0x4, R8 ;  /* 0x000000040d087825 */ /* 0x004fca00078e0008 */
[----:B------:R0:W5:Y:S01]  /*01b0*/  LDG.E R13, desc[UR6][R8.64] ;  /* 0x00000006080d7981 */ /* 0x000162000c1e1900 */
[----:B------:R-:W-:Y:S01]  /*01c0*/  BSSY.RECONVERGENT B1, `(.L_x_91) ;  /* 0x0000069000017945 */ /* 0x000fe20003800200 */
[----:B---3-5:R-:W-:-:S04]  /*01d0*/  FADD R0, -R4, R11 ;  /* 0x0000000b04007221 */ /* 0x028fc80000000100 */
[C---:B------:R-:W-:Y:S01]  /*01e0*/  FMUL R12, R0.reuse, 0.63661974668502807617 ;  /* 0x3f22f983000c7820 */ /* 0x040fe20000400000 */
[----:B------:R-:W-:-:S05]  /*01f0*/  FSETP.GE.AND P0, PT, |R0|, 105615, PT ;  /* 0x47ce47800000780b */ /* 0x000fca0003f06200 */
[----:B------:R-:W1:Y:S02]  /*0200*/  F2I.NTZ R12, R12 ;  /* 0x0000000c000c7305 */ /* 0x000e640000203100 */
[----:B-1----:R-:W-:-:S05]  /*0210*/  I2FP.F32.S32 R15, R12 ;  /* 0x0000000c000f7245 */ /* 0x002fca0000201400 */
[----:B------:R-:W-:-:S04]  /*0220*/  FFMA R20, R15, -1.5707962512969970703, R0 ;  /* 0xbfc90fda0f147823 */ /* 0x000fc80000000000 */
[----:B------:R-:W-:-:S04]  /*0230*/  FFMA R20, R15, -7.5497894158615963534e-08, R20 ;  /* 0xb3a221680f147823 */ /* 0x000fc80000000014 */
[----:B------:R-:W-:Y:S01]  /*0240*/  FFMA R15, R15, -5.3903029534742383927e-15, R20 ;  /* 0xa7c234c50f0f7823 */ /* 0x000fe20000000014 */
[----:B0-----:R-:W-:Y:S06]  /*0250*/  @!P0 BRA `(.L_x_92) ;  /* 0x00000004007c8947 */ /* 0x001fec0003800000 */
        /* <DEDUP_REMOVED lines=11> */
.L_x_93:
        /* <DEDUP_REMOVED lines=44> */
[----:B------:R-:W-:Y:S02]  /*05d0*/  @P1 IMAD.MOV.U32 R9, RZ, RZ, R14 ;  /* 0x000000ffff091224 */ /* 0x000fe400078e000e */
[----:B------:R-:W-:-:S02]  /*05e0*/  @P1 IMAD.MOV.U32 R12, RZ, RZ, R16 ;  /* 0x000000ffff0c1224 */ /* 0x000fc400078e0010 */
[----:B------:R-:W-:Y:S02]  /*05f0*/  @P0 IMAD.MOV.U32 R9, RZ, RZ, R16 ;  /* 0x000000ffff090224 */ /* 0x000fe400078e0010 */
[----:B------:R-:W-:Y:S01]  /*0600*/  @P0 IMAD.MOV.U32 R12, RZ, RZ, R17 ;  /* 0x000000ffff0c0224 */ /* 0x000fe200078e0011 */
[----:B------:R-:W-:Y:S01]  /*0610*/  @P3 MOV R9, R17 ;  /* 0x0000001100093202 */ /* 0x000fe20000000f00 */
[--C-:B------:R-:W-:Y:S02]  /*0620*/  @P3 IMAD.MOV.U32 R12, RZ, RZ, R18.reuse ;  /* 0x000000ffff0c3224 */ /* 0x100fe400078e0012 */
[----:B------:R-:W-:Y:S02]  /*0630*/  @P5 IMAD.MOV.U32 R9, RZ, RZ, R18 ;  /* 0x000000ffff095224 */ /* 0x000fe400078e0012 */
[--C-:B------:R-:W-:Y:S02]  /*0640*/  @P5 IMAD.MOV.U32 R12, RZ, RZ, R15.reuse ;  /* 0x000000ffff0c5224 */ /* 0x100fe400078e000f */
[----:B------:R-:W-:Y:S01]  /*0650*/  @P4 IMAD.MOV.U32 R9, RZ, RZ, R15 ;  /* 0x000000ffff094224 */ /* 0x000fe200078e000f */
[----:B------:R-:W-:Y:S06]  /*0660*/  @!P6 BRA `(.L_x_95) ;  /* 0x00000000002ce947 */ /* 0x000fec0003800000 */
[----:B------:R-:W-:Y:S01]  /*0670*/  @P2 IMAD.MOV.U32 R10, RZ, RZ, R7 ;  /* 0x000000ffff0a2224 */ /* 0x000fe200078e0007 */
[----:B------:R-:W-:Y:S01]  /*0680*/  LOP3.LUT R8, R8, 0x1f, RZ, 0xc0, !PT ;  /* 0x0000001f08087812 */ /* 0x000fe200078ec0ff */
[----:B------:R-:W-:Y:S02]  /*0690*/  @P1 IMAD.MOV.U32 R10, RZ, RZ, R19 ;  /* 0x000000ffff0a1224 */ /* 0x000fe400078e0013 */
[----:B------:R-:W-:Y:S01]  /*06a0*/  @P0 IMAD.MOV.U32 R10, RZ, RZ, R14 ;  /* 0x000000ffff0a0224 */ /* 0x000fe200078e000e */
[----:B------:R-:W-:Y:S02]  /*06b0*/  ISETP.EQ.AND P0, PT, R11, 0x8, PT ;  /* 0x000000080b00780c */ /* 0x000fe40003f02270 */
[----:B------:R-:W-:Y:S01]  /*06c0*/  @P3 MOV R10, R16 ;  /* 0x00000010000a3202 */ /* 0x000fe20000000f00 */
[----:B------:R-:W-:Y:S01]  /*06d0*/  @P5 IMAD.MOV.U32 R10, RZ, RZ, R17 ;  /* 0x000000ffff0a5224 */ /* 0x000fe200078e0011 */
[----:B------:R-:W-:Y:S01]  /*06e0*/  SHF.L.W.U32.HI R12, R9, R8, R12 ;  /* 0x00000008090c7219 */ /* 0x000fe20000010e0c */
[----:B------:R-:W-:-:S08]  /*06f0*/  @P4 IMAD.MOV.U32 R10, RZ, RZ, R18 ;  /* 0x000000ffff0a4224 */ /* 0x000fd000078e0012 */
[----:B------:R-:W-:-:S05]  /*0700*/  @P0 IMAD.MOV.U32 R10, RZ, RZ, R15 ;  /* 0x000000ffff0a0224 */ /* 0x000fca00078e000f */
[----:B------:R-:W-:-:S07]  /*0710*/  SHF.L.W.U32.HI R9, R10, R8, R9 ;  /* 0x000000080a097219 */ /* 0x000fce0000010e09 */
.L_x_95:
[----:B------:R-:W-:Y:S05]  /*0720*/  BSYNC.RECONVERGENT B2 ;  /* 0x0000000000027941 */ /* 0x000fea0003800200 */
.L_x_94:
        /* <DEDUP_REMOVED lines=18> */
.L_x_92:
[----:B------:R-:W-:Y:S05]  /*0850*/  BSYNC.RECONVERGENT B1 ;  /* 0x0000000000017941 */ /* 0x000fea0003800200 */
.L_x_91:
[----:B------:R-:W-:Y:S02]  /*0860*/  IMAD.MOV.U32 R0, RZ, RZ, 0x37cbac00 ;  /* 0x37cbac00ff007424 */ /* 0x000fe400078e00ff */
[----:B------:R-:W-:Y:S01]  /*0870*/  FMUL R9, R15, R15 ;  /* 0x0000000f0f097220 */ /* 0x000fe20000400000 */
[----:B------:R-:W-:Y:S01]  /*0880*/  LOP3.LUT R8, R12, 0x1, RZ, 0xc0, !PT ;  /* 0x000000010c087812 */ /* 0x000fe200078ec0ff */
[----:B------:R-:W-:Y:S01]  /*0890*/  IMAD.MOV.U32 R11, RZ, RZ, 0x3effffff ;  /* 0x3effffffff0b7424 */ /* 0x000fe200078e00ff */
[----:B------:R-:W-:Y:S01]  /*08a0*/  MOV R10, 0x3d2aaabb ;  /* 0x3d2aaabb000a7802 */ /* 0x000fe20000000f00 */
[----:B------:R-:W-:Y:S01]  /*08b0*/  FFMA R0, R9, R0, -0.0013887860113754868507 ;  /* 0xbab607ed09007423 */ /* 0x000fe20000000000 */
[----:B------:R-:W-:Y:S02]  /*08c0*/  ISETP.NE.U32.AND P0, PT, R8, 0x1, PT ;  /* 0x000000010800780c */ /* 0x000fe40003f05070 */
[----:B------:R-:W-:Y:S02]  /*08d0*/  LOP3.LUT P1, RZ, R12, 0x2, RZ, 0xc0, !PT ;  /* 0x000000020cff7812 */ /* 0x000fe4000782c0ff */
[----:B------:R-:W-:-:S02]  /*08e0*/  FSEL R8, R0, -0.00019574658654164522886, !P0 ;  /* 0xb94d415300087808 */ /* 0x000fc40004000000 */
[----:B------:R-:W-:Y:S02]  /*08f0*/  FSEL R10, R10, 0.0083327032625675201416, !P0 ;  /* 0x3c0885e40a0a7808 */ /* 0x000fe40004000000 */
[----:B------:R-:W-:Y:S02]  /*0900*/  FSEL R0, R15, 1, P0 ;  /* 0x3f8000000f007808 */ /* 0x000fe40000000000 */
[----:B------:R-:W-:Y:S01]  /*0910*/  FSEL R15, -R11, -0.16666662693023681641, !P0 ;  /* 0xbe2aaaa80b0f7808 */ /* 0x000fe20004000100 */
[C---:B------:R-:W-:Y:S02]  /*0920*/  FFMA R8, R9.reuse, R8, R10 ;  /* 0x0000000809087223 */ /* 0x040fe4000000000a */
[C---:B------:R-:W-:Y:S02]  /*0930*/  FFMA R11, R9.reuse, R0, RZ ;  /* 0x00000000090b7223 */ /* 0x040fe400000000ff */
[----:B------:R-:W-:-:S04]  /*0940*/  FFMA R8, R9, R8, R15 ;  /* 0x0000000809087223 */ /* 0x000fc8000000000f */
[----:B------:R-:W-:-:S04]  /*0950*/  FFMA R0, R11, R8, R0 ;  /* 0x000000080b007223 */ /* 0x000fc80000000000 */
[----:B------:R-:W-:-:S04]  /*0960*/  @P1 FADD R0, RZ, -R0 ;  /* 0x80000000ff001221 */ /* 0x000fc80000000000 */
[----:B------:R-:W-:-:S07]  /*0970*/  FFMA R6, R13, R0, R6 ;  /* 0x000000000d067223 */ /* 0x000fce0000000006 */
.L_x_90:
[----:B------:R-:W-:Y:S05]  /*0980*/  BSYNC.RECONVERGENT B0 ;  /* 0x0000000000007941 */ /* 0x000fea0003800200 */
.L_x_89:
[----:B------:R-:W1:Y:S01]  /*0990*/  LDCU UR4, c[0x0][0x3a0] ;  /* 0x00007400ff0477ac */ /* 0x000e620008000800 */
[----:B------:R-:W-:-:S05]  /*09a0*/  VIADD R3, R3, 0x1 ;  /* 0x0000000103037836 */ /* 0x000fca0000000000 */
[----:B-1----:R-:W-:-:S13]  /*09b0*/  ISETP.NE.AND P0, PT, R3, UR4, PT ;  /* 0x0000000403007c0c */ /* 0x002fda000bf05270 */
[----:B------:R-:W-:Y:S05]  /*09c0*/  @P0 BRA `(.L_x_96) ;  /* 0xfffffff400d00947 */ /* 0x000fea000383ffff */
[----:B0-----:R-:W-:Y:S01]  /*09d0*/  I2FP.F32.U32 R9, UR4 ;  /* 0x0000000400097c45 */ /* 0x001fe20008201000 */
[----:B------:R-:W0:Y:S03]  /*09e0*/  LDCU UR4, c[0x0][0x3a4] ;  /* 0x00007480ff0477ac */ /* 0x000e260008000800 */
[----:B------:R-:W1:Y:S01]  /*09f0*/  MUFU.RCP R0, R9 ;  /* 0x0000000900007308 */ /* 0x000e620000001000 */
[----:B0-----:R-:W-:Y:S02]  /*0a00*/  IMAD.U32 R10, RZ, RZ, UR4 ;  /* 0x00000004ff0a7e24 */ /* 0x001fe4000f8e00ff */
[----:B-1----:R-:W-:-:S05]  /*0a10*/  FFMA R3, -R9, R0, 1 ;  /* 0x3f80000009037423 */ /* 0x002fca0000000100 */
[----:B------:R-:W0:Y:S01]  /*0a20*/  FCHK P0, R10, R9 ;  /* 0x000000090a007302 */ /* 0x000e220000000000 */
[----:B------:R-:W-:-:S04]  /*0a30*/  FFMA R0, R0, R3, R0 ;  /* 0x0000000300007223 */ /* 0x000fc80000000000 */
[----:B------:R-:W-:-:S04]  /*0a40*/  FFMA R3, R0, UR4, RZ ;  /* 0x0000000400037c23 */ /* 0x000fc800080000ff */
[----:B------:R-:W-:-:S04]  /*0a50*/  FFMA R8, -R9, R3, UR4 ;  /* 0x0000000409087e23 */ /* 0x000fc80008000103 */
[----:B------:R-:W-:Y:S01]  /*0a60*/  FFMA R0, R0, R8, R3 ;  /* 0x0000000800007223 */ /* 0x000fe20000000003 */
[----:B0-----:R-:W-:Y:S06]  /*0a70*/  @!P0 BRA `(.L_x_97) ;  /* 0x0000000000088947 */ /* 0x001fec0003800000 */
[----:B------:R-:W-:-:S07]  /*0a80*/  MOV R8, 0xaa0 ;  /* 0x00000aa000087802 */ /* 0x000fce0000000f00 */
[----:B-----5:R-:W-:Y:S05]  /*0a90*/  CALL.REL.NOINC `($__internal_4_$__cuda_sm3x_div_rn_noftz_f32_slowpath) ;  /* 0x0000000000a47944 */ /* 0x020fea0003c00000 */
.L_x_97:
[----:B------:R-:W0:Y:S01]  /*0aa0*/  LDCU UR4, c[0x0][0x3a8] ;  /* 0x00007500ff0477ac */ /* 0x000e220008000800 */
[----:B------:R-:W1:Y:S01]  /*0ab0*/  LDC.64 R8, c[0x0][0x398] ;  /* 0x0000e600ff087b82 */ /* 0x000e620000000a00 */
[----:B-----5:R-:W-:Y:S01]  /*0ac0*/  FFMA R5, R6, R0, R5 ;  /* 0x0000000006057223 */ /* 0x020fe20000000005 */
[----:B------:R-:W-:Y:S01]  /*0ad0*/  BSSY.RECONVERGENT B0, `(.L_x_98) ;  /* 0x0000014000007945 */ /* 0x000fe20003800200 */
[----:B------:R-:W-:Y:S02]  /*0ae0*/  UMOV UR5, 0x400921fb ;  /* 0x400921fb00057882 */ /* 0x000fe40000000000 */
[----:B0-----:R-:W-:Y:S01]  /*0af0*/  FFMA R11, R5, UR4, R4 ;  /* 0x00000004050b7c23 */ /* 0x001fe20008000004 */
[----:B------:R-:W-:-:S03]  /*0b00*/  UMOV UR4, 0x54442d18 ;  /* 0x54442d1800047882 */ /* 0x000fc60000000000 */
[----:B------:R-:W0:Y:S01]  /*0b10*/  F2F.F64.F32 R4, R11 ;  /* 0x0000000b00047310 */ /* 0x000e220000201800 */
[----:B-1----:R-:W-:-:S05]  /*0b20*/  IMAD.WIDE.U32 R2, R2, 0x4, R8 ;  /* 0x0000000402027825 */ /* 0x002fca00078e0008 */
[----:B------:R1:W-:Y:S01]  /*0b30*/  STG.E desc[UR6][R2.64], R11 ;  /* 0x0000000b02007986 */ /* 0x0003e2000c101906 */
[----:B0-----:R-:W-:-:S14]  /*0b40*/  DSETP.GT.AND P0, PT, R4, UR4, PT ;  /* 0x0000000404007e2a */ /* 0x001fdc000bf04000 */
[----:B-1----:R-:W-:Y:S05]  /*0b50*/  @!P0 BRA `(.L_x_99) ;  /* 0x00000000002c8947 */ /* 0x002fea0003800000 */
[----:B------:R-:W-:Y:S01]  /*0b60*/  BSSY.RECONVERGENT B1, `(.L_x_100) ;  /* 0x0000009000017945 */ /* 0x000fe20003800200 */
[----:B------:R-:W-:Y:S02]  /*0b70*/  IMAD.MOV.U32 R8, RZ, RZ, 0x54442d18 ;  /* 0x54442d18ff087424 */ /* 0x000fe400078e00ff */
[----:B------:R-:W-:-:S07]  /*0b80*/  IMAD.MOV.U32 R9, RZ, RZ, 0x401921fb ;  /* 0x401921fbff097424 */ /* 0x000fce00078e00ff */
.L_x_101:
[----:B------:R-:W0:Y:S02]  /*0b90*/  F2F.F64.F32 R4, R11 ;  /* 0x0000000b00047310 */ /* 0x000e240000201800 */
[----:B0-----:R-:W-:-:S06]  /*0ba0*/  DADD R4, R4, -R8 ;  /* 0x0000000004047229 */ /* 0x001fcc0000000808 */
[----:B------:R-:W0:Y:S08]  /*0bb0*/  F2F.F32.F64 R11, R4 ;  /* 0x00000004000b7310 */ /* 0x000e300000301000 */
[----:B0-----:R-:W0:Y:S02]  /*0bc0*/  F2F.F64.F32 R6, R11 ;  /* 0x0000000b00067310 */ /* 0x001e240000201800 */
[----:B0-----:R-:W-:-:S14]  /*0bd0*/  DSETP.GT.AND P0, PT, R6, UR4, PT ;  /* 0x0000000406007e2a */ /* 0x001fdc000bf04000 */
[----:B------:R-:W-:Y:S05]  /*0be0*/  @P0 BRA `(.L_x_101) ;  /* 0xfffffffc00e80947 */ /* 0x000fea000383ffff */
[----:B------:R-:W-:Y:S05]  /*0bf0*/  BSYNC.RECONVERGENT B1 ;  /* 0x0000000000017941 */ /* 0x000fea0003800200 */
.L_x_100:
[----:B------:R0:W-:Y:S02]  /*0c00*/  STG.E desc[UR6][R2.64], R11 ;  /* 0x0000000b02007986 */ /* 0x0001e4000c101906 */
.L_x_99:
[----:B------:R-:W-:Y:S05]  /*0c10*/  BSYNC.RECONVERGENT B0 ;  /* 0x0000000000007941 */ /* 0x000fea0003800200 */
.L_x_98:
[----:B------:R-:W1:Y:S01]  /*0c20*/  F2F.F64.F32 R4, R11 ;  /* 0x0000000b00047310 */ /* 0x000e620000201800 */
[----:B------:R-:W-:Y:S01]  /*0c30*/  UMOV UR8, 0x54442d18 ;  /* 0x54442d1800087882 */ /* 0x000fe20000000000 */
[----:B------:R-:W-:Y:S02]  /*0c40*/  UMOV UR9, 0x400921fb ;  /* 0x400921fb00097882 */ /* 0x000fe40000000000 */
[----:B-1----:R-:W-:-:S14]  /*0c50*/  DSETP.GEU.AND P0, PT, R4, -UR8, PT ;  /* 0x8000000804007e2a */ /* 0x002fdc000bf0e000 */
[----:B------:R-:W-:Y:S05]  /*0c60*/  @P0 EXIT ;  /* 0x000000000000094d */ /* 0x000fea0003800000 */
[----:B------:R-:W-:Y:S01]  /*0c70*/  BSSY.RECONVERGENT B0, `(.L_x_102) ;  /* 0x0000009000007945 */ /* 0x000fe20003800200 */
[----:B------:R-:W-:Y:S01]  /*0c80*/  UMOV UR4, 0x54442d18 ;  /* 0x54442d1800047882 */ /* 0x000fe20000000000 */
[----:B------:R-:W-:-:S05]  /*0c90*/  UMOV UR5, 0x401921fb ;  /* 0x401921fb00057882 */ /* 0x000fca0000000000 */
.L_x_103:
[----:B------:R-:W1:Y:S02]  /*0ca0*/  F2F.F64.F32 R4, R11 ;  /* 0x0000000b00047310 */ /* 0x000e640000201800 */
[----:B-1----:R-:W-:-:S06]  /*0cb0*/  DADD R4, R4, UR4 ;  /* 0x0000000404047e29 */ /* 0x002fcc0008000000 */
[----:B0-----:R-:W0:Y:S08]  /*0cc0*/  F2F.F32.F64 R11, R4 ;  /* 0x00000004000b7310 */ /* 0x001e300000301000 */
[----:B0-----:R-:W0:Y:S02]  /*0cd0*/  F2F.F64.F32 R6, R11 ;  /* 0x0000000b00067310 */ /* 0x001e240000201800 */
[----:B0-----:R-:W-:-:S14]  /*0ce0*/  DSETP.GEU.AND P0, PT, R6, -UR8, PT ;  /* 0x8000000806007e2a */ /* 0x001fdc000bf0e000 */
[----:B------:R-:W-:Y:S05]  /*0cf0*/  @!P0 BRA `(.L_x_103) ;  /* 0xfffffffc00e88947 */ /* 0x000fea000383ffff */
[----:B------:R-:W-:Y:S05]  /*0d00*/  BSYNC.RECONVERGENT B0 ;  /* 0x0000000000007941 */ /* 0x000fea0003800200 */
.L_x_102:
[----:B------:R-:W-:Y:S01]  /*0d10*/  STG.E desc[UR6][R2.64], R11 ;  /* 0x0000000b02007986 */ /* 0x000fe2000c101906 */
[----:B------:R-:W-:Y:S05]  /*0d20*/  EXIT ;  /* 0x000000000000794d */ /* 0x000fea0003800000 */
        .weak           $__internal_4_$__cuda_sm3x_div_rn_noftz_f32_slowpath
        .type           $__internal_4_$__cuda_sm3x_div_rn_noftz_f32_slowpath,@function
        .size           $__internal_4_$__cuda_sm3x_div_rn_noftz_f32_slowpath,(.L_x_117 - $__internal_4_$__cuda_sm3x_div_rn_noftz_f32_slowpath)
$__internal_4_$__cuda_sm3x_div_rn_noftz_f32_slowpath:
[----:B------:R-:W0:Y:S01]  /*0d30*/  LDC R3, c[0x0][0x3a4] ;  /* 0x0000e900ff037b82 */ /* 0x000e220000000800 */
[----:B------:R-:W-:-:S04]  /*0d40*/  SHF.R.U32.HI R0, RZ, 0x17, R9 ;  /* 0x00000017ff007819 */ /* 0x000fc80000011609 */
[----:B------:R-:W-:-:S03]  /*0d50*/  LOP3.LUT R11, R0, 0xff, RZ, 0xc0, !PT ;  /* 0x000000ff000b7812 */ /* 0x000fc600078ec0ff */
[----:B------:R-:W1:Y:S02]  /*0d60*/  LDC R12, c[0x0][0x3a4] ;  /* 0x0000e900ff0c7b82 */ /* 0x000e640000000800 */
[----:B------:R-:W-:-:S05]  /*0d70*/  VIADD R14, R11, 0xffffffff ;  /* 0xffffffff0b0e7836 */ /* 0x000fca0000000000 */
[----:B------:R-:W-:Y:S02]  /*0d80*/  ISETP.GT.U32.AND P0, PT, R14, 0xfd, PT ;  /* 0x000000fd0e00780c */ /* 0x000fe40003f04070 */
[----:B0-----:R-:W-:-:S04]  /*0d90*/  SHF.R.U32.HI R0, RZ, 0x17, R3 ;  /* 0x00000017ff007819 */ /* 0x001fc80000011603 */
[----:B------:R-:W-:-:S05]  /*0da0*/  LOP3.LUT R10, R0, 0xff, RZ, 0xc0, !PT ;  /* 0x000000ff000a7812 */ /* 0x000fca00078ec0ff */
[----:B------:R-:W-:-:S05]  /*0db0*/  VIADD R13, R10, 0xffffffff ;  /* 0xffffffff0a0d7836 */ /* 0x000fca0000000000 */
[----:B------:R-:W-:-:S13]  /*0dc0*/  ISETP.GT.U32.OR P0, PT, R13, 0xfd, P0 ;  /* 0x000000fd0d00780c */ /* 0x000fda0000704470 */
[----:B------:R-:W-:Y:S01]  /*0dd0*/  @!P0 MOV R7, RZ ;  /* 0x000000ff00078202 */ /* 0x000fe20000000f00 */
[----:B-1----:R-:W-:Y:S06]  /*0de0*/  @!P0 BRA `(.L_x_104) ;  /* 0x0000000000608947 */ /* 0x002fec0003800000 */
[----:B------:R-:W-:Y:S01]  /*0df0*/  FSETP.GTU.FTZ.AND P0, PT, |R3|, +INF , PT ;  /* 0x7f8000000300780b */ /* 0x000fe20003f1c200 */
[----:B------:R-:W-:Y:S01]  /*0e00*/  IMAD.MOV.U32 R0, RZ, RZ, R9 ;  /* 0x000000ffff007224 */ /* 0x000fe200078e0009 */
        /* <DEDUP_REMOVED lines=22> */
.L_x_104:
[----:B------:R-:W-:Y:S01]  /*0f70*/  LEA R0, R11, 0xc0800000, 0x17 ;  /* 0xc08000000b007811 */ /* 0x000fe200078eb8ff */
[----:B------:R-:W-:-:S04]  /*0f80*/  VIADD R10, R10, 0xffffff81 ;  /* 0xffffff810a0a7836 */ /* 0x000fc80000000000 */
[----:B------:R-:W-:Y:S02]  /*0f90*/  IMAD.IADD R9, R9, 0x1, -R0 ;  /* 0x0000000109097824 */ /* 0x000fe400078e0a00 */
[C---:B------:R-:W-:Y:S01]  /*0fa0*/  IMAD R0, R10.reuse, -0x800000, R12 ;  /* 0xff8000000a007824 */ /* 0x040fe200078e020c */
[----:B------:R-:W-:Y:S01]  /*0fb0*/  IADD3 R10, PT, PT, R10, 0x7f, -R11 ;  /* 0x0000007f0a0a7810 */ /* 0x000fe20007ffe80b */
[----:B------:R-:W0:Y:S01]  /*0fc0*/  MUFU.RCP R3, R9 ;  /* 0x0000000900037308 */ /* 0x000e220000001000 */
[----:B------:R-:W-:-:S03]  /*0fd0*/  FADD.FTZ R13, -R9, -RZ ;  /* 0x800000ff090d7221 */ /* 0x000fc60000010100 */
[----:B------:R-:W-:Y:S02]  /*0fe0*/  IMAD.IADD R10, R10, 0x1, R7 ;  /* 0x000000010a0a7824 */ /* 0x000fe400078e0207 */
[----:B0-----:R-:W-:-:S04]  /*0ff0*/  FFMA R14, R3, R13, 1 ;  /* 0x3f800000030e7423 */ /* 0x001fc8000000000d */
        /* <DEDUP_REMOVED lines=20> */
[CCC-:B------:R-:W-:Y:S01]  /*1140*/  FFMA.RM R10, R14.reuse, R12.reuse, R15.reuse ;  /* 0x0000000c0e0a7223 */ /* 0x1c0fe2000000400f */
[C---:B------:R-:W-:Y:S02]  /*1150*/  ISETP.NE.AND P2, PT, R9.reuse, RZ, PT ;  /* 0x000000ff0900720c */ /* 0x040fe40003f45270 */
[----:B------:R-:W-:Y:S02]  /*1160*/  ISETP.NE.AND P1, PT, R9, RZ, PT ;  /* 0x000000ff0900720c */ /* 0x000fe40003f25270 */
[----:B------:R-:W-:Y:S01]  /*1170*/  LOP3.LUT R7, R3, 0x7fffff, RZ, 0xc0, !PT ;  /* 0x007fffff03077812 */ /* 0x000fe200078ec0ff */
[----:B------:R-:W-:Y:S01]  /*1180*/  FFMA.RP R3, R14, R12, R15 ;  /* 0x0000000c0e037223 */ /* 0x000fe2000000800f */
[----:B------:R-:W-:Y:S02]  /*1190*/  VIADD R12, R9, 0x20 ;  /* 0x00000020090c7836 */ /* 0x000fe40000000000 */
[----:B------:R-:W-:Y:S01]  /*11a0*/  LOP3.LUT R7, R7, 0x800000, RZ, 0xfc, !PT ;  /* 0x0080000007077812 */ /* 0x000fe200078efcff */
[----:B------:R-:W-:Y:S01]  /*11b0*/  IMAD.MOV R9, RZ, RZ, -R9 ;  /* 0x000000ffff097224 */ /* 0x000fe200078e0a09 */
[----:B------:R-:W-:-:S02]  /*11c0*/  FSETP.NEU.FTZ.AND P0, PT, R3, R10, PT ;  /* 0x0000000a0300720b */ /* 0x000fc40003f1d000 */
[----:B------:R-:W-:Y:S02]  /*11d0*/  SHF.L.U32 R12, R7, R12, RZ ;  /* 0x0000000c070c7219 */ /* 0x000fe400000006ff */
[----:B------:R-:W-:Y:S02]  /*11e0*/  SEL R10, R9, RZ, P2 ;  /* 0x000000ff090a7207 */ /* 0x000fe40001000000 */
[----:B------:R-:W-:Y:S02]  /*11f0*/  ISETP.NE.AND P1, PT, R12, RZ, P1 ;  /* 0x000000ff0c00720c */ /* 0x000fe40000f25270 */
[----:B------:R-:W-:Y:S02]  /*1200*/  SHF.R.U32.HI R10, RZ, R10, R7 ;  /* 0x0000000aff0a7219 */ /* 0x000fe40000011607 */
[----:B------:R-:W-:Y:S02]  /*1210*/  PLOP3.LUT P0, PT, P0, P1, PT, 0xf8, 0x8f ;  /* 0x00000000008f781c */ /* 0x000fe40000703f70 */
[----:B------:R-:W-:-:S02]  /*1220*/  SHF.R.U32.HI R12, RZ, 0x1, R10 ;  /* 0x00000001ff0c7819 */ /* 0x000fc4000001160a */
[----:B------:R-:W-:-:S04]  /*1230*/  SEL R3, RZ, 0x1, !P0 ;  /* 0x00000001ff037807 */ /* 0x000fc80004000000 */
[----:B------:R-:W-:-:S04]  /*1240*/  LOP3.LUT R3, R3, 0x1, R12, 0xf8, !PT ;  /* 0x0000000103037812 */ /* 0x000fc800078ef80c */
[----:B------:R-:W-:-:S05]  /*1250*/  LOP3.LUT R3, R3, R10, RZ, 0xc0, !PT ;  /* 0x0000000a03037212 */ /* 0x000fca00078ec0ff */
[----:B------:R-:W-:-:S05]  /*1260*/  IMAD.IADD R3, R12, 0x1, R3 ;  /* 0x000000010c037824 */ /* 0x000fca00078e0203 */
[----:B------:R-:W-:Y:S01]  /*1270*/  LOP3.LUT R0, R3, R0, RZ, 0xfc, !PT ;  /* 0x0000000003007212 */ /* 0x000fe200078efcff */
[----:B------:R-:W-:Y:S06]  /*1280*/  BRA `(.L_x_111) ;  /* 0x0000000000347947 */ /* 0x000fec0003800000 */
.L_x_110:
[----:B------:R-:W-:-:S04]  /*1290*/  LOP3.LUT R0, R0, 0x80000000, RZ, 0xc0, !PT ;  /* 0x8000000000007812 */ /* 0x000fc800078ec0ff */
[----:B------:R-:W-:Y:S01]  /*12a0*/  LOP3.LUT R0, R0, 0x7f800000, RZ, 0xfc, !PT ;  /* 0x7f80000000007812 */ /* 0x000fe200078efcff */
[----:B------:R-:W-:Y:S06]  /*12b0*/  BRA `(.L_x_111) ;  /* 0x0000000000287947 */ /* 0x000fec0003800000 */
.L_x_109:
[----:B------:R-:W-:Y:S01]  /*12c0*/  IMAD R0, R10, 0x800000, R0 ;  /* 0x008000000a007824 */ /* 0x000fe200078e0200 */
[----:B------:R-:W-:Y:S06]  /*12d0*/  BRA `(.L_x_111) ;  /* 0x0000000000207947 */ /* 0x000fec0003800000 */
.L_x_108:
[----:B------:R-:W-:-:S04]  /*12e0*/  LOP3.LUT R0, R9, 0x80000000, R12, 0x48, !PT ;  /* 0x8000000009007812 */ /* 0x000fc800078e480c */
[----:B------:R-:W-:Y:S01]  /*12f0*/  LOP3.LUT R0, R0, 0x7f800000, RZ, 0xfc, !PT ;  /* 0x7f80000000007812 */ /* 0x000fe200078efcff */
[----:B------:R-:W-:Y:S06]  /*1300*/  BRA `(.L_x_111) ;  /* 0x0000000000147947 */ /* 0x000fec0003800000 */
.L_x_107:
[----:B------:R-:W-:Y:S01]  /*1310*/  LOP3.LUT R0, R9, 0x80000000, R12, 0x48, !PT ;  /* 0x8000000009007812 */ /* 0x000fe200078e480c */
[----:B------:R-:W-:Y:S06]  /*1320*/  BRA `(.L_x_111) ;  /* 0x00000000000c7947 */ /* 0x000fec0003800000 */
.L_x_106:
[----:B------:R-:W0:Y:S01]  /*1330*/  MUFU.RSQ R0, -QNAN ;  /* 0xffc0000000007908 */ /* 0x000e220000001400 */
[----:B------:R-:W-:Y:S05]  /*1340*/  BRA `(.L_x_111) ;  /* 0x0000000000047947 */ /* 0x000fea0003800000 */
.L_x_105:
[----:B------:R-:W-:-:S07]  /*1350*/  FADD.FTZ R0, R0, R3 ;  /* 0x0000000300007221 */ /* 0x000fce0000010000 */
.L_x_111:
[----:B------:R-:W-:-:S04]  /*1360*/  IMAD.MOV.U32 R9, RZ, RZ, 0x0 ;  /* 0x00000000ff097424 */ /* 0x000fc800078e00ff */
[----:B0-----:R-:W-:Y:S05]  /*1370*/  RET.REL.NODEC R8 `(kuramoto_step) ;  /* 0xffffffec08207950 */ /* 0x001fea0003c3ffff */
.L_x_112:
        /* <DEDUP_REMOVED lines=16> */
.L_x_117:


//--------------------- .nv.global.init           --------------------------
	.section	.nv.global.init,"aw",@progbits
	.align	4
.nv.global.init:
	.type		__cudart_i2opi_f,@object
	.size		__cudart_i2opi_f,(.L_0 - __cudart_i2opi_f)
__cudart_i2opi_f:
        /*0000*/ 	.byte	0x41, 0x90, 0x43, 0x3c, 0x99, 0x95, 0x62, 0xdb, 0xc0, 0xdd, 0x34, 0xf5, 0xd1, 0x57, 0x27, 0xfc
        /*0010*/ 	.byte	0x29, 0x15, 0x44, 0x4e, 0x6e, 0x83, 0xf9, 0xa2
.L_0:


//--------------------- .nv.shared.reserved.0     --------------------------
	.section	.nv.shared.reserved.0,"aw",@nobits
	.weak		__nv_reservedSMEM_offset_0_alias
	.size		__nv_reservedSMEM_offset_0_alias, 0, 64
	.other		__nv_reservedSMEM_offset_0_alias,@"STO_CUDA_RESERVED_SHARED STV_DEFAULT"
__nv_reservedSMEM_offset_0_alias:
	.zero		0
	.zero		64


//--------------------- .nv.shared.compute_coupling_strength --------------------------
	.section	.nv.shared.compute_coupling_strength,"aw",@nobits
	.sectionflags	@""
	.align	4
.nv.shared.compute_coupling_strength:
	.zero		2048


//--------------------- .nv.shared.transfer_entropy --------------------------
	.section	.nv.shared.transfer_entropy,"aw",@nobits
	.sectionflags	@""
	.align	4
.nv.shared.transfer_entropy:
	.zero		4096


//--------------------- .nv.shared.kuramoto_order_parameter --------------------------
	.section	.nv.shared.kuramoto_order_parameter,"aw",@nobits
	.sectionflags	@""
	.align	4
.nv.shared.kuramoto_order_parameter:
	.zero		3072


//--------------------- .nv.constant0.build_coupling_matrix --------------------------
	.section	.nv.constant0.build_coupling_matrix,"a",@progbits
	.sectionflags	@""
	.align	4
.nv.constant0.build_coupling_matrix:
	.zero		932


//--------------------- .nv.constant0.compute_coupling_strength --------------------------
	.section	.nv.constant0.compute_coupling_strength,"a",@progbits
	.sectionflags	@""
	.align	4
.nv.constant0.compute_coupling_strength:
	.zero		928


//--------------------- .nv.constant0.transfer_entropy --------------------------
	.section	.nv.constant0.transfer_entropy,"a",@progbits
	.sectionflags	@""
	.align	4
.nv.constant0.transfer_entropy:
	.zero		928


//--------------------- .nv.constant0.kuramoto_order_parameter --------------------------
	.section	.nv.constant0.kuramoto_order_parameter,"a",@progbits
	.sectionflags	@""
	.align	4
.nv.constant0.kuramoto_order_parameter:
	.zero		924


//--------------------- .nv.constant0.kuramoto_step --------------------------
	.section	.nv.constant0.kuramoto_step,"a",@progbits
	.sectionflags	@""
	.align	4
.nv.constant0.kuramoto_step:
	.zero		940


//--------------------- SYMBOLS --------------------------

	.type		.nv.reservedSmem.offset0,@object
	.size		.nv.reservedSmem.offset0,0x4
	.type		.nv.reservedSmem.cap,@object
	.size		.nv.reservedSmem.cap,0x4
